// auto-generated by cutlass_sweep.gemm — config: {"arch": "sm_100", "cluster_m": 8, "cluster_n": 1, "dtype": "fp16", "dtype_b": "fp16", "layout": "tn", "stages": 7, "tile_k": 64, "tile_m": 128, "tile_n": 128}
#include "cutlass/cutlass.h"
#include "cutlass/gemm/collective/collective_builder.hpp"
#include "cutlass/gemm/device/gemm_universal_adapter.h"
#include "cutlass/gemm/kernel/gemm_universal.hpp"
#include "cutlass/epilogue/collective/collective_builder.hpp"

using ElemA = cutlass::half_t;
using ElemB = cutlass::half_t;
using ElemCD = cutlass::half_t;
using Acc  = float;
using TileShape    = cute::Shape<cute::_128, cute::_128, cute::_64>;
using ClusterShape = cute::Shape<cute::_8, cute::_1, cute::_1>;

using CollectiveEpilogue = typename cutlass::epilogue::collective::CollectiveBuilder<
    cutlass::arch::Sm100, cutlass::arch::OpClassTensorOp,
    TileShape, ClusterShape,
    cutlass::epilogue::collective::EpilogueTileAuto,
    Acc, Acc,
    ElemCD, cutlass::layout::RowMajor, 128 / cutlass::sizeof_bits<ElemCD>::value,
    ElemCD, cutlass::layout::RowMajor, 128 / cutlass::sizeof_bits<ElemCD>::value,
    cutlass::epilogue::collective::EpilogueScheduleAuto
  >::CollectiveOp;

using CollectiveMainloop = typename cutlass::gemm::collective::CollectiveBuilder<
    cutlass::arch::Sm100, cutlass::arch::OpClassTensorOp,
    ElemA, cutlass::layout::ColumnMajor, 128 / cutlass::sizeof_bits<ElemA>::value,
    ElemB, cutlass::layout::RowMajor, 128 / cutlass::sizeof_bits<ElemB>::value,
    Acc,
    TileShape, ClusterShape,
    cutlass::gemm::collective::StageCount<7>,
    cutlass::gemm::collective::KernelScheduleAuto
  >::CollectiveOp;

using GemmKernel = cutlass::gemm::kernel::GemmUniversal<
    cute::Shape<int,int,int,int>,
    CollectiveMainloop,
    CollectiveEpilogue
>;
using Gemm = cutlass::gemm::device::GemmUniversalAdapter<GemmKernel>;

// Force the device kernel symbol into the cubin without needing a host main.
auto* _anchor = &cutlass::device_kernel<GemmKernel>;


// ===== COMPILED SASS (sm_100a) =====

	.target	sm_100a

	.elftype	@"ET_EXEC"


//--------------------- .note.nv.tkinfo           --------------------------
	.section	.note.nv.tkinfo,"",@"SHT_NOTE"
	.sectionflags	@"SHF_NOTE_NV_TKINFO"
	.tkinfo
        /*0018*/ 	.word	0x00000002
        /*0030*/ 	.string	""
        /*0030*/ 	.string	"ptxas"
        /*0030*/ 	.string	"Cuda compilation tools, release 13.0, V13.0.88"
        /*0030*/ 	.string	"Build cuda_13.0.r13.0/compiler.36424714_0"
        /*0030*/ 	.string	"-arch sm_100a -m 64 "



//--------------------- .note.nv.cuinfo           --------------------------
	.section	.note.nv.cuinfo,"",@"SHT_NOTE"
	.sectionflags	@"SHF_NOTE_NV_CUINFO"
        /*0018*/ 	.short	0x0002
        /*001a*/ 	.short	0x0064
        /*001c*/ 	.short	0x0082
	.zero		2


//--------------------- .nv.info                  --------------------------
	.section	.nv.info,"",@"SHT_CUDA_INFO"
	.align	4


	//----- nvinfo : EIATTR_REGCOUNT
	.align		4
        /*0000*/ 	.byte	0x04, 0x2f
        /*0002*/ 	.short	(.L_19 - .L_18)
	.align		4
.L_18:
        /*0004*/ 	.word	index@(_ZN7cutlass13device_kernelINS_4gemm6kernel13GemmUniversalIN4cute5tupleIJiiiiEEENS1_10collective13CollectiveMmaINS1_35MainloopSm100TmaUmmaWarpSpecializedILi7ELi2ELi4ENS5_IJNS4_1CILi8EEENSA_ILi1EEESC_EEEEENS5_IJNSA_ILi128EEESF_NSA_ILi64EEEEEENS_6half_tENS5_IJSC_llEEESI_SJ_NS4_8TiledMMAINS4_8MMA_AtomIJNS4_26SM100_MMA_F16BF16_2x1SM_SSISI_SI_fLi128ELi128ELNS4_4UMMA5MajorE1ELSO_1ELNSN_7ScaleInE0ELSP_0EEEEEENS4_6LayoutINS5_IJSC_SC_SC_EEENS5_IJNSA_ILi0EEESU_SU_EEEEENS5_IJNS4_10UnderscoreESX_SX_EEEEENS4_18SM100_TMA_2SM_LOADENS4_14ComposedLayoutINS4_7SwizzleILi3ELi4ELi3EEENS4_18smem_ptr_flag_bitsILi16EEENSS_INS5_IJSG_SB_EEENS5_IJSC_SG_EEEEEEEvNS4_8identityENS4_28SM100_TMA_2SM_LOAD_MULTICASTES19_vS1A_EENS_8epilogue10collective18CollectiveEpilogueINS1D_23Sm100TmaWarpSpecializedILi4ELi2ELi16ELb1ELb0EEEJNS5_IJSG_SF_SG_EEENS5_IJNSS_ISG_SC_EENSS_INS5_IJNSA_ILi16EEENSA_ILi2EEEEEES17_EEEEESI_NS5_IJlSC_lEEESI_S1P_NS1D_6fusion15FusionCallbacksIS1H_NS1Q_17LinearCombinationISI_fSI_fLNS_15FloatRoundStyleE2EEES1I_S1O_JEEENS4_5SM1004TMEM4LOAD26SM100_TMEM_LOAD_32dp32b16xENS4_13SM90_TMA_LOADENS11_INS12_ILi1ELi4ELi3EEES15_NSS_INS5_IJSB_S1K_EEENS5_IJS1K_SC_EEEEEEENS4_39AutoVectorizingCopyWithAssumedAlignmentILi128EEENS4_14SM90_TMA_STOREES25_S27_S27_EEEvvEEEEvNT_6ParamsE)
        /*0008*/ 	.word	0x0000005b


	//----- nvinfo : EIATTR_FRAME_SIZE
	.align		4
.L_19:
        /*000c*/ 	.byte	0x04, 0x11
        /*000e*/ 	.short	(.L_21 - .L_20)
	.align		4
.L_20:
        /*0010*/ 	.word	index@($__internal_2_$__cuda_sm10x_tcgen05_guardrail_trap_unallocated_columns_being_dealloced)
        /*0014*/ 	.word	0x00000000


	//----- nvinfo : EIATTR_FRAME_SIZE
	.align		4
.L_21:
        /*0018*/ 	.byte	0x04, 0x11
        /*001a*/ 	.short	(.L_23 - .L_22)
	.align		4
.L_22:
        /*001c*/ 	.word	index@($__internal_1_$__cuda_sm10x_tcgen05_guardrail_trap_phase_invalid_during_alloc)
        /*0020*/ 	.word	0x00000000


	//----- nvinfo : EIATTR_FRAME_SIZE
	.align		4
.L_23:
        /*0024*/ 	.byte	0x04, 0x11
        /*0026*/ 	.short	(.L_25 - .L_24)
	.align		4
.L_24:
        /*0028*/ 	.word	index@($__internal_0_$__cuda_sm10x_tcgen05_guardrail_trap_col_being_dealloced_not_returned_by_alloc)
        /*002c*/ 	.word	0x00000000


	//----- nvinfo : EIATTR_FRAME_SIZE
	.align		4
.L_25:
        /*0030*/ 	.byte	0x04, 0x11
        /*0032*/ 	.short	(.L_27 - .L_26)
	.align		4
.L_26:
        /*0034*/ 	.word	index@(_ZN7cutlass13device_kernelINS_4gemm6kernel13GemmUniversalIN4cute5tupleIJiiiiEEENS1_10collective13CollectiveMmaINS1_35MainloopSm100TmaUmmaWarpSpecializedILi7ELi2ELi4ENS5_IJNS4_1CILi8EEENSA_ILi1EEESC_EEEEENS5_IJNSA_ILi128EEESF_NSA_ILi64EEEEEENS_6half_tENS5_IJSC_llEEESI_SJ_NS4_8TiledMMAINS4_8MMA_AtomIJNS4_26SM100_MMA_F16BF16_2x1SM_SSISI_SI_fLi128ELi128ELNS4_4UMMA5MajorE1ELSO_1ELNSN_7ScaleInE0ELSP_0EEEEEENS4_6LayoutINS5_IJSC_SC_SC_EEENS5_IJNSA_ILi0EEESU_SU_EEEEENS5_IJNS4_10UnderscoreESX_SX_EEEEENS4_18SM100_TMA_2SM_LOADENS4_14ComposedLayoutINS4_7SwizzleILi3ELi4ELi3EEENS4_18smem_ptr_flag_bitsILi16EEENSS_INS5_IJSG_SB_EEENS5_IJSC_SG_EEEEEEEvNS4_8identityENS4_28SM100_TMA_2SM_LOAD_MULTICASTES19_vS1A_EENS_8epilogue10collective18CollectiveEpilogueINS1D_23Sm100TmaWarpSpecializedILi4ELi2ELi16ELb1ELb0EEEJNS5_IJSG_SF_SG_EEENS5_IJNSS_ISG_SC_EENSS_INS5_IJNSA_ILi16EEENSA_ILi2EEEEEES17_EEEEESI_NS5_IJlSC_lEEESI_S1P_NS1D_6fusion15FusionCallbacksIS1H_NS1Q_17LinearCombinationISI_fSI_fLNS_15FloatRoundStyleE2EEES1I_S1O_JEEENS4_5SM1004TMEM4LOAD26SM100_TMEM_LOAD_32dp32b16xENS4_13SM90_TMA_LOADENS11_INS12_ILi1ELi4ELi3EEES15_NSS_INS5_IJSB_S1K_EEENS5_IJS1K_SC_EEEEEEENS4_39AutoVectorizingCopyWithAssumedAlignmentILi128EEENS4_14SM90_TMA_STOREES25_S27_S27_EEEvvEEEEvNT_6ParamsE)
        /*0038*/ 	.word	0x00000000


	//----- nvinfo : EIATTR_MIN_STACK_SIZE
	.align		4
.L_27:
        /*003c*/ 	.byte	0x04, 0x12
        /*003e*/ 	.short	(.L_29 - .L_28)
	.align		4
.L_28:
        /*0040*/ 	.word	index@(_ZN7cutlass13device_kernelINS_4gemm6kernel13GemmUniversalIN4cute5tupleIJiiiiEEENS1_10collective13CollectiveMmaINS1_35MainloopSm100TmaUmmaWarpSpecializedILi7ELi2ELi4ENS5_IJNS4_1CILi8EEENSA_ILi1EEESC_EEEEENS5_IJNSA_ILi128EEESF_NSA_ILi64EEEEEENS_6half_tENS5_IJSC_llEEESI_SJ_NS4_8TiledMMAINS4_8MMA_AtomIJNS4_26SM100_MMA_F16BF16_2x1SM_SSISI_SI_fLi128ELi128ELNS4_4UMMA5MajorE1ELSO_1ELNSN_7ScaleInE0ELSP_0EEEEEENS4_6LayoutINS5_IJSC_SC_SC_EEENS5_IJNSA_ILi0EEESU_SU_EEEEENS5_IJNS4_10UnderscoreESX_SX_EEEEENS4_18SM100_TMA_2SM_LOADENS4_14ComposedLayoutINS4_7SwizzleILi3ELi4ELi3EEENS4_18smem_ptr_flag_bitsILi16EEENSS_INS5_IJSG_SB_EEENS5_IJSC_SG_EEEEEEEvNS4_8identityENS4_28SM100_TMA_2SM_LOAD_MULTICASTES19_vS1A_EENS_8epilogue10collective18CollectiveEpilogueINS1D_23Sm100TmaWarpSpecializedILi4ELi2ELi16ELb1ELb0EEEJNS5_IJSG_SF_SG_EEENS5_IJNSS_ISG_SC_EENSS_INS5_IJNSA_ILi16EEENSA_ILi2EEEEEES17_EEEEESI_NS5_IJlSC_lEEESI_S1P_NS1D_6fusion15FusionCallbacksIS1H_NS1Q_17LinearCombinationISI_fSI_fLNS_15FloatRoundStyleE2EEES1I_S1O_JEEENS4_5SM1004TMEM4LOAD26SM100_TMEM_LOAD_32dp32b16xENS4_13SM90_TMA_LOADENS11_INS12_ILi1ELi4ELi3EEES15_NSS_INS5_IJSB_S1K_EEENS5_IJS1K_SC_EEEEEEENS4_39AutoVectorizingCopyWithAssumedAlignmentILi128EEENS4_14SM90_TMA_STOREES25_S27_S27_EEEvvEEEEvNT_6ParamsE)
        /*0044*/ 	.word	0x00000000
.L_29:


//--------------------- .nv.compat                --------------------------
	.section	.nv.compat,"",@"SHT_CUDA_COMPAT_INFO"
	.align	4
        /*0000*/ 	.byte	0x02, 0x09, 0x01, 0x00, 0x02, 0x02, 0x02, 0x00, 0x02, 0x05, 0x05, 0x00, 0x03, 0x07, 0x01, 0x01
        /*0010*/ 	.byte	0x02, 0x03, 0x01, 0x00, 0x02, 0x06, 0x01, 0x00, 0x04, 0x0b, 0x08, 0x00, 0x09, 0x00, 0x00, 0x00
        /*0020*/ 	.byte	0x00, 0x00, 0x00, 0x00


//--------------------- .nv.info._ZN7cutlass13device_kernelINS_4gemm6kernel13GemmUniversalIN4cute5tupleIJiiiiEEENS1_10collective13CollectiveMmaINS1_35MainloopSm100TmaUmmaWarpSpecializedILi7ELi2ELi4ENS5_IJNS4_1CILi8EEENSA_ILi1EEESC_EEEEENS5_IJNSA_ILi128EEESF_NSA_ILi64EEEEEENS_6half_tENS5_IJSC_llEEESI_SJ_NS4_8TiledMMAINS4_8MMA_AtomIJNS4_26SM100_MMA_F16BF16_2x1SM_SSISI_SI_fLi128ELi128ELNS4_4UMMA5MajorE1ELSO_1ELNSN_7ScaleInE0ELSP_0EEEEEENS4_6LayoutINS5_IJSC_SC_SC_EEENS5_IJNSA_ILi0EEESU_SU_EEEEENS5_IJNS4_10UnderscoreESX_SX_EEEEENS4_18SM100_TMA_2SM_LOADENS4_14ComposedLayoutINS4_7SwizzleILi3ELi4ELi3EEENS4_18smem_ptr_flag_bitsILi16EEENSS_INS5_IJSG_SB_EEENS5_IJSC_SG_EEEEEEEvNS4_8identityENS4_28SM100_TMA_2SM_LOAD_MULTICASTES19_vS1A_EENS_8epilogue10collective18CollectiveEpilogueINS1D_23Sm100TmaWarpSpecializedILi4ELi2ELi16ELb1ELb0EEEJNS5_IJSG_SF_SG_EEENS5_IJNSS_ISG_SC_EENSS_INS5_IJNSA_ILi16EEENSA_ILi2EEEEEES17_EEEEESI_NS5_IJlSC_lEEESI_S1P_NS1D_6fusion15FusionCallbacksIS1H_NS1Q_17LinearCombinationISI_fSI_fLNS_15FloatRoundStyleE2EEES1I_S1O_JEEENS4_5SM1004TMEM4LOAD26SM100_TMEM_LOAD_32dp32b16xENS4_13SM90_TMA_LOADENS11_INS12_ILi1ELi4ELi3EEES15_NSS_INS5_IJSB_S1K_EEENS5_IJS1K_SC_EEEEEEENS4_39AutoVectorizingCopyWithAssumedAlignmentILi128EEENS4_14SM90_TMA_STOREES25_S27_S27_EEEvvEEEEvNT_6ParamsE --------------------------
	.section	.nv.info._ZN7cutlass13device_kernelINS_4gemm6kernel13GemmUniversalIN4cute5tupleIJiiiiEEENS1_10collective13CollectiveMmaINS1_35MainloopSm100TmaUmmaWarpSpecializedILi7ELi2ELi4ENS5_IJNS4_1CILi8EEENSA_ILi1EEESC_EEEEENS5_IJNSA_ILi128EEESF_NSA_ILi64EEEEEENS_6half_tENS5_IJSC_llEEESI_SJ_NS4_8TiledMMAINS4_8MMA_AtomIJNS4_26SM100_MMA_F16BF16_2x1SM_SSISI_SI_fLi128ELi128ELNS4_4UMMA5MajorE1ELSO_1ELNSN_7ScaleInE0ELSP_0EEEEEENS4_6LayoutINS5_IJSC_SC_SC_EEENS5_IJNSA_ILi0EEESU_SU_EEEEENS5_IJNS4_10UnderscoreESX_SX_EEEEENS4_18SM100_TMA_2SM_LOADENS4_14ComposedLayoutINS4_7SwizzleILi3ELi4ELi3EEENS4_18smem_ptr_flag_bitsILi16EEENSS_INS5_IJSG_SB_EEENS5_IJSC_SG_EEEEEEEvNS4_8identityENS4_28SM100_TMA_2SM_LOAD_MULTICASTES19_vS1A_EENS_8epilogue10collective18CollectiveEpilogueINS1D_23Sm100TmaWarpSpecializedILi4ELi2ELi16ELb1ELb0EEEJNS5_IJSG_SF_SG_EEENS5_IJNSS_ISG_SC_EENSS_INS5_IJNSA_ILi16EEENSA_ILi2EEEEEES17_EEEEESI_NS5_IJlSC_lEEESI_S1P_NS1D_6fusion15FusionCallbacksIS1H_NS1Q_17LinearCombinationISI_fSI_fLNS_15FloatRoundStyleE2EEES1I_S1O_JEEENS4_5SM1004TMEM4LOAD26SM100_TMEM_LOAD_32dp32b16xENS4_13SM90_TMA_LOADENS11_INS12_ILi1ELi4ELi3EEES15_NSS_INS5_IJSB_S1K_EEENS5_IJS1K_SC_EEEEEEENS4_39AutoVectorizingCopyWithAssumedAlignmentILi128EEENS4_14SM90_TMA_STOREES25_S27_S27_EEEvvEEEEvNT_6ParamsE,"",@"SHT_CUDA_INFO"
	.sectionflags	@""
	.align	4


	//----- nvinfo : EIATTR_CUDA_API_VERSION
	.align		4
        /*0000*/ 	.byte	0x04, 0x37
        /*0002*/ 	.short	(.L_31 - .L_30)
.L_30:
        /*0004*/ 	.word	0x00000082


	//----- nvinfo : EIATTR_KPARAM_INFO
	.align		4
.L_31:
        /*0008*/ 	.byte	0x04, 0x17
        /*000a*/ 	.short	(.L_33 - .L_32)
.L_32:
        /*000c*/ 	.word	0x00000000
        /*0010*/ 	.short	0x0000
        /*0012*/ 	.short	0x0000
        /*0014*/ 	.byte	0x00, 0xf0, 0x01, 0x20


	//----- nvinfo : EIATTR_AT_ENTRY_FRAGMENTS
	.align		4
.L_33:
        /*0018*/ 	.byte	0x04, 0x4f
        /*001a*/ 	.short	(.L_35 - .L_34)


	//   ....[0]....
.L_34:
        /*001c*/ 	.word	0x00000007


	//----- nvinfo : EIATTR_RESERVED_SMEM_USED
	.align		4
.L_35:
        /*0020*/ 	.byte	0x01, 0x41
	.zero		2


	//----- nvinfo : EIATTR_SPARSE_MMA_MASK
	.align		4
        /*0024*/ 	.byte	0x03, 0x50
        /*0026*/ 	.short	0x0000


	//----- nvinfo : EIATTR_TCGEN05_2CTA_USED
	.align		4
        /*0028*/ 	.byte	0x01, 0x52
	.zero		2


	//----- nvinfo : EIATTR_MAXREG_COUNT
	.align		4
        /*002c*/ 	.byte	0x03, 0x1b
        /*002e*/ 	.short	0x00ff


	//----- nvinfo : EIATTR_NUM_BARRIERS
	.align		4
        /*0030*/ 	.byte	0x02, 0x4c
        /*0032*/ 	.byte	0x07
	.zero		1


	//----- nvinfo : EIATTR_EXTERNS
	.align		4
        /*0034*/ 	.byte	0x04, 0x0f
        /*0036*/ 	.short	(.L_37 - .L_36)


	//   ....[0]....
	.align		4
.L_36:
        /*0038*/ 	.word	index@(__assertfail)


	//----- nvinfo : EIATTR_MERCURY_ISA_VERSION
	.align		4
.L_37:
        /*003c*/ 	.byte	0x03, 0x5f
        /*003e*/ 	.short	0x0101


	//----- nvinfo : EIATTR_INT_WARP_WIDE_INSTR_OFFSETS
	.align		4
        /*0040*/ 	.byte	0x04, 0x31
        /*0042*/ 	.short	(.L_39 - .L_38)


	//   ....[0]....
.L_38:
        /*0044*/ 	.word	0x00000db0


	//   ....[1]....
        /*0048*/ 	.word	0x00000e50


	//   ....[2]....
        /*004c*/ 	.word	0x00002360


	//   ....[3]....
        /*0050*/ 	.word	0x000043d0


	//   ....[4]....
        /*0054*/ 	.word	0x000043f0


	//   ....[5]....
        /*0058*/ 	.word	0x00004420


	//   ....[6]....
        /*005c*/ 	.word	0x00004d60


	//   ....[7]....
        /*0060*/ 	.word	0x00004d80


	//   ....[8]....
        /*0064*/ 	.word	0x00004e70


	//   ....[9]....
        /*0068*/ 	.word	0x00004f30


	//   ....[10]....
        /*006c*/ 	.word	0x00004f50


	//   ....[11]....
        /*0070*/ 	.word	0x00005040


	//   ....[12]....
        /*0074*/ 	.word	0x00005110


	//   ....[13]....
        /*0078*/ 	.word	0x00005130


	//   ....[14]....
        /*007c*/ 	.word	0x00005260


	//   ....[15]....
        /*0080*/ 	.word	0x000053e0


	//   ....[16]....
        /*0084*/ 	.word	0x000053f0


	//   ....[17]....
        /*0088*/ 	.word	0x00005580


	//----- nvinfo : EIATTR_COOP_GROUP_MASK_REGIDS
	.align		4
.L_39:
        /*008c*/ 	.byte	0x04, 0x29
        /*008e*/ 	.short	(.L_41 - .L_40)


	//   ....[0]....
.L_40:
        /*0090*/ 	.word	0xffffffff


	//   ....[1]....
        /*0094*/ 	.word	0xffffffff


	//   ....[2]....
        /*0098*/ 	.word	0xffffffff


	//   ....[3]....
        /*009c*/ 	.word	0xffffffff


	//   ....[4]....
        /*00a0*/ 	.word	0xffffffff


	//   ....[5]....
        /*00a4*/ 	.word	0xffffffff


	//   ....[6]....
        /*00a8*/ 	.word	0xffffffff


	//   ....[7]....
        /*00ac*/ 	.word	0xffffffff


	//   ....[8]....
        /*00b0*/ 	.word	0xffffffff


	//   ....[9]....
        /*00b4*/ 	.word	0xffffffff


	//   ....[10]....
        /*00b8*/ 	.word	0xffffffff


	//   ....[11]....
        /*00bc*/ 	.word	0xffffffff


	//   ....[12]....
        /*00c0*/ 	.word	0xffffffff


	//   ....[13]....
        /*00c4*/ 	.word	0xffffffff


	//----- nvinfo : EIATTR_COOP_GROUP_INSTR_OFFSETS
	.align		4
.L_41:
        /*00c8*/ 	.byte	0x04, 0x28
        /*00ca*/ 	.short	(.L_43 - .L_42)


	//   ....[0]....
.L_42:
        /*00cc*/ 	.word	0x000000c0


	//   ....[1]....
        /*00d0*/ 	.word	0x00000500


	//   ....[2]....
        /*00d4*/ 	.word	0x00000720


	//   ....[3]....
        /*00d8*/ 	.word	0x000008b0


	//   ....[4]....
        /*00dc*/ 	.word	0x000009a0


	//   ....[5]....
        /*00e0*/ 	.word	0x00000b00


	//   ....[6]....
        /*00e4*/ 	.word	0x00000c90


	//   ....[7]....
        /*00e8*/ 	.word	0x00000ed0


	//   ....[8]....
        /*00ec*/ 	.word	0x00002240


	//   ....[9]....
        /*00f0*/ 	.word	0x000031d0


	//   ....[10]....
        /*00f4*/ 	.word	0x000036a0


	//   ....[11]....
        /*00f8*/ 	.word	0x000036d0


	//   ....[12]....
        /*00fc*/ 	.word	0x000042d0


	//   ....[13]....
        /*0100*/ 	.word	0x000044e0


	//----- nvinfo : EIATTR_VRC_CTA_INIT_COUNT
	.align		4
.L_43:
        /*0104*/ 	.byte	0x02, 0x4a
        /*0106*/ 	.byte	0x80
	.zero		1


	//----- nvinfo : EIATTR_SYSCALL_OFFSETS
	.align		4
        /*0108*/ 	.byte	0x04, 0x46
        /*010a*/ 	.short	(.L_45 - .L_44)


	//   ....[0]....
.L_44:
        /*010c*/ 	.word	0x00006040


	//   ....[1]....
        /*0110*/ 	.word	0x00006130


	//   ....[2]....
        /*0114*/ 	.word	0x00006870


	//   ....[3]....
        /*0118*/ 	.word	0x00007190


	//   ....[4]....
        /*011c*/ 	.word	0x00007a50


	//   ....[5]....
        /*0120*/ 	.word	0x00008310


	//----- nvinfo : EIATTR_MBARRIER_INSTR_OFFSETS
	.align		4
.L_45:
        /*0124*/ 	.byte	0x04, 0x39
        /*0126*/ 	.short	(.L_47 - .L_46)


	//   ....[0]....
.L_46:
        /*0128*/ 	.word	0x00000630
        /*012c*/ 	.word	0x000000ff
        /*0130*/ 	.word	0x00000000
        /*0134*/ 	.short	0x0100
        /*0136*/ 	.byte	0x07
	.zero		1


	//   ....[1]....
        /*0138*/ 	.word	0x00000640
        /*013c*/ 	.word	0x000000ff
        /*0140*/ 	.word	0x00000038
        /*0144*/ 	.short	0x0100
        /*0146*/ 	.byte	0x07
	.zero		1


	//   ....[2]....
        /*0148*/ 	.word	0x00000650
        /*014c*/ 	.word	0x000000ff
        /*0150*/ 	.word	0x00000008
        /*0154*/ 	.short	0x0100
        /*0156*/ 	.byte	0x07
	.zero		1


	//   ....[3]....
        /*0158*/ 	.word	0x00000660
        /*015c*/ 	.word	0x000000ff
        /*0160*/ 	.word	0x00000040
        /*0164*/ 	.short	0x0100
        /*0166*/ 	.byte	0x07
	.zero		1


	//   ....[4]....
        /*0168*/ 	.word	0x00000670
        /*016c*/ 	.word	0x000000ff
        /*0170*/ 	.word	0x00000010
        /*0174*/ 	.short	0x0100
        /*0176*/ 	.byte	0x07
	.zero		1


	//   ....[5]....
        /*0178*/ 	.word	0x00000680
        /*017c*/ 	.word	0x000000ff
        /*0180*/ 	.word	0x00000048
        /*0184*/ 	.short	0x0100
        /*0186*/ 	.byte	0x07
	.zero		1


	//   ....[6]....
        /*0188*/ 	.word	0x00000690
        /*018c*/ 	.word	0x000000ff
        /*0190*/ 	.word	0x00000018
        /*0194*/ 	.short	0x0100
        /*0196*/ 	.byte	0x07
	.zero		1


	//   ....[7]....
        /*0198*/ 	.word	0x000006a0
        /*019c*/ 	.word	0x000000ff
        /*01a0*/ 	.word	0x00000050
        /*01a4*/ 	.short	0x0100
        /*01a6*/ 	.byte	0x07
	.zero		1


	//   ....[8]....
        /*01a8*/ 	.word	0x000006b0
        /*01ac*/ 	.word	0x000000ff
        /*01b0*/ 	.word	0x00000020
        /*01b4*/ 	.short	0x0100
        /*01b6*/ 	.byte	0x07
	.zero		1


	//   ....[9]....
        /*01b8*/ 	.word	0x000006c0
        /*01bc*/ 	.word	0x000000ff
        /*01c0*/ 	.word	0x00000058
        /*01c4*/ 	.short	0x0100
        /*01c6*/ 	.byte	0x07
	.zero		1


	//   ....[10]....
        /*01c8*/ 	.word	0x000006d0
        /*01cc*/ 	.word	0x000000ff
        /*01d0*/ 	.word	0x00000028
        /*01d4*/ 	.short	0x0100
        /*01d6*/ 	.byte	0x07
	.zero		1


	//   ....[11]....
        /*01d8*/ 	.word	0x000006e0
        /*01dc*/ 	.word	0x000000ff
        /*01e0*/ 	.word	0x00000060
        /*01e4*/ 	.short	0x0100
        /*01e6*/ 	.byte	0x07
	.zero		1


	//   ....[12]....
        /*01e8*/ 	.word	0x000006f0
        /*01ec*/ 	.word	0x000000ff
        /*01f0*/ 	.word	0x00000030
        /*01f4*/ 	.short	0x0100
        /*01f6*/ 	.byte	0x07
	.zero		1


	//   ....[13]....
        /*01f8*/ 	.word	0x00000700
        /*01fc*/ 	.word	0x000000ff
        /*0200*/ 	.word	0x00000068
        /*0204*/ 	.short	0x0100
        /*0206*/ 	.byte	0x07
	.zero		1


	//   ....[14]....
        /*0208*/ 	.word	0x00000820
        /*020c*/ 	.word	0x000000ff
        /*0210*/ 	.word	0x00000070
        /*0214*/ 	.short	0x0100
        /*0216*/ 	.byte	0x07
	.zero		1


	//   ....[15]....
        /*0218*/ 	.word	0x00000830
        /*021c*/ 	.word	0x000000ff
        /*0220*/ 	.word	0x00000090
        /*0224*/ 	.short	0x0100
        /*0226*/ 	.byte	0x07
	.zero		1


	//   ....[16]....
        /*0228*/ 	.word	0x00000840
        /*022c*/ 	.word	0x000000ff
        /*0230*/ 	.word	0x00000078
        /*0234*/ 	.short	0x0100
        /*0236*/ 	.byte	0x07
	.zero		1


	//   ....[17]....
        /*0238*/ 	.word	0x00000850
        /*023c*/ 	.word	0x000000ff
        /*0240*/ 	.word	0x00000098
        /*0244*/ 	.short	0x0100
        /*0246*/ 	.byte	0x07
	.zero		1


	//   ....[18]....
        /*0248*/ 	.word	0x00000860
        /*024c*/ 	.word	0x000000ff
        /*0250*/ 	.word	0x00000080
        /*0254*/ 	.short	0x0100
        /*0256*/ 	.byte	0x07
	.zero		1


	//   ....[19]....
        /*0258*/ 	.word	0x00000870
        /*025c*/ 	.word	0x000000ff
        /*0260*/ 	.word	0x000000a0
        /*0264*/ 	.short	0x0100
        /*0266*/ 	.byte	0x07
	.zero		1


	//   ....[20]....
        /*0268*/ 	.word	0x00000880
        /*026c*/ 	.word	0x000000ff
        /*0270*/ 	.word	0x00000088
        /*0274*/ 	.short	0x0100
        /*0276*/ 	.byte	0x07
	.zero		1


	//   ....[21]....
        /*0278*/ 	.word	0x00000890
        /*027c*/ 	.word	0x000000ff
        /*0280*/ 	.word	0x000000a8
        /*0284*/ 	.short	0x0100
        /*0286*/ 	.byte	0x07
	.zero		1


	//   ....[22]....
        /*0288*/ 	.word	0x00000970
        /*028c*/ 	.word	0x000000ff
        /*0290*/ 	.word	0x000000b0
        /*0294*/ 	.short	0x0100
        /*0296*/ 	.byte	0x05
	.zero		1


	//   ....[23]....
        /*0298*/ 	.word	0x00000980
        /*029c*/ 	.word	0x000000ff
        /*02a0*/ 	.word	0x000000b8
        /*02a4*/ 	.short	0x0100
        /*02a6*/ 	.byte	0x05
	.zero		1


	//   ....[24]....
        /*02a8*/ 	.word	0x00000ab0
        /*02ac*/ 	.word	0x000000ff
        /*02b0*/ 	.word	0x000000c0
        /*02b4*/ 	.short	0x0100
        /*02b6*/ 	.byte	0x05
	.zero		1


	//   ....[25]....
        /*02b8*/ 	.word	0x00000ac0
        /*02bc*/ 	.word	0x000000ff
        /*02c0*/ 	.word	0x000000d0
        /*02c4*/ 	.short	0x0100
        /*02c6*/ 	.byte	0x05
	.zero		1


	//   ....[26]....
        /*02c8*/ 	.word	0x00000ad0
        /*02cc*/ 	.word	0x000000ff
        /*02d0*/ 	.word	0x000000c8
        /*02d4*/ 	.short	0x0100
        /*02d6*/ 	.byte	0x05
	.zero		1


	//   ....[27]....
        /*02d8*/ 	.word	0x00000ae0
        /*02dc*/ 	.word	0x000000ff
        /*02e0*/ 	.word	0x000000d8
        /*02e4*/ 	.short	0x0100
        /*02e6*/ 	.byte	0x05
	.zero		1


	//   ....[28]....
        /*02e8*/ 	.word	0x00000c00
        /*02ec*/ 	.word	0x000000ff
        /*02f0*/ 	.word	0x000000e0
        /*02f4*/ 	.short	0x0100
        /*02f6*/ 	.byte	0x07
	.zero		1


	//   ....[29]....
        /*02f8*/ 	.word	0x00000c10
        /*02fc*/ 	.word	0x000000ff
        /*0300*/ 	.word	0x00000100
        /*0304*/ 	.short	0x0100
        /*0306*/ 	.byte	0x07
	.zero		1


	//   ....[30]....
        /*0308*/ 	.word	0x00000c20
        /*030c*/ 	.word	0x000000ff
        /*0310*/ 	.word	0x000000e8
        /*0314*/ 	.short	0x0100
        /*0316*/ 	.byte	0x07
	.zero		1


	//   ....[31]....
        /*0318*/ 	.word	0x00000c30
        /*031c*/ 	.word	0x000000ff
        /*0320*/ 	.word	0x00000108
        /*0324*/ 	.short	0x0100
        /*0326*/ 	.byte	0x07
	.zero		1


	//   ....[32]....
        /*0328*/ 	.word	0x00000c40
        /*032c*/ 	.word	0x000000ff
        /*0330*/ 	.word	0x000000f0
        /*0334*/ 	.short	0x0100
        /*0336*/ 	.byte	0x07
	.zero		1


	//   ....[33]....
        /*0338*/ 	.word	0x00000c50
        /*033c*/ 	.word	0x000000ff
        /*0340*/ 	.word	0x00000110
        /*0344*/ 	.short	0x0100
        /*0346*/ 	.byte	0x07
	.zero		1


	//   ....[34]....
        /*0348*/ 	.word	0x00000c60
        /*034c*/ 	.word	0x000000ff
        /*0350*/ 	.word	0x000000f8
        /*0354*/ 	.short	0x0100
        /*0356*/ 	.byte	0x07
	.zero		1


	//   ....[35]....
        /*0358*/ 	.word	0x00000c70
        /*035c*/ 	.word	0x000000ff
        /*0360*/ 	.word	0x00000118
        /*0364*/ 	.short	0x0100
        /*0366*/ 	.byte	0x07
	.zero		1


	//   ....[36]....
        /*0368*/ 	.word	0x00000d60
        /*036c*/ 	.word	0x000000ff
        /*0370*/ 	.word	0x00000120
        /*0374*/ 	.short	0x0100
        /*0376*/ 	.byte	0x05
	.zero		1


	//   ....[37]....
        /*0378*/ 	.word	0x00000d70
        /*037c*/ 	.word	0x000000ff
        /*0380*/ 	.word	0x00000130
        /*0384*/ 	.short	0x0100
        /*0386*/ 	.byte	0x05
	.zero		1


	//   ....[38]....
        /*0388*/ 	.word	0x00000d80
        /*038c*/ 	.word	0x000000ff
        /*0390*/ 	.word	0x00000128
        /*0394*/ 	.short	0x0100
        /*0396*/ 	.byte	0x05
	.zero		1


	//   ....[39]....
        /*0398*/ 	.word	0x00000d90
        /*039c*/ 	.word	0x000000ff
        /*03a0*/ 	.word	0x00000138
        /*03a4*/ 	.short	0x0100
        /*03a6*/ 	.byte	0x05
	.zero		1


	//   ....[40]....
        /*03a8*/ 	.word	0x00000e90
        /*03ac*/ 	.word	0x000000ff
        /*03b0*/ 	.word	0x00000140
        /*03b4*/ 	.short	0x0100
        /*03b6*/ 	.byte	0x04
	.zero		1


	//   ....[41]....
        /*03b8*/ 	.word	0x00001a00
        /*03bc*/ 	.word	0x00000003
        /*03c0*/ 	.word	0x00000130
        /*03c4*/ 	.short	0x010a
        /*03c6*/ 	.byte	0xff
	.zero		1


	//   ....[42]....
        /*03c8*/ 	.word	0x00001a30
        /*03cc*/ 	.word	0x00000003
        /*03d0*/ 	.word	0x00000120
        /*03d4*/ 	.short	0x0101
        /*03d6*/ 	.byte	0xff
	.zero		1


	//   ....[43]....
        /*03d8*/ 	.word	0x00001b30
        /*03dc*/ 	.word	0x000000ff
        /*03e0*/ 	.word	0x00000038
        /*03e4*/ 	.short	0x010a
        /*03e6*/ 	.byte	0x08
	.zero		1


	//   ....[44]....
        /*03e8*/ 	.word	0x00001c00
        /*03ec*/ 	.word	0x000000ff
        /*03f0*/ 	.word	0x00000038
        /*03f4*/ 	.short	0x010a
        /*03f6*/ 	.byte	0x21
	.zero		1


	//   ....[45]....
        /*03f8*/ 	.word	0x00001db0
        /*03fc*/ 	.word	0x000000ff
        /*0400*/ 	.word	0x00000038
        /*0404*/ 	.short	0x010a
        /*0406*/ 	.byte	0x08
	.zero		1


	//   ....[46]....
        /*0408*/ 	.word	0x00001ed0
        /*040c*/ 	.word	0x000000ff
        /*0410*/ 	.word	0x000000b8
        /*0414*/ 	.short	0x0101
        /*0416*/ 	.byte	0x06
	.zero		1


	//   ....[47]....
        /*0418*/ 	.word	0x00001ef0
        /*041c*/ 	.word	0x000000ff
        /*0420*/ 	.word	0x00000038
        /*0424*/ 	.short	0x010a
        /*0426*/ 	.byte	0x08
	.zero		1


	//   ....[48]....
        /*0428*/ 	.word	0x00001f70
        /*042c*/ 	.word	0x000000ff
        /*0430*/ 	.word	0x00000038
        /*0434*/ 	.short	0x010a
        /*0436*/ 	.byte	0x11
	.zero		1


	//   ....[49]....
        /*0438*/ 	.word	0x00002100
        /*043c*/ 	.word	0x000000ff
        /*0440*/ 	.word	0x00000038
        /*0444*/ 	.short	0x010a
        /*0446*/ 	.byte	0x08
	.zero		1


	//   ....[50]....
        /*0448*/ 	.word	0x00002270
        /*044c*/ 	.word	0x00000002
        /*0450*/ 	.word	0x000000c0
        /*0454*/ 	.short	0x010a
        /*0456*/ 	.byte	0xff
	.zero		1


	//   ....[51]....
        /*0458*/ 	.word	0x00002330
        /*045c*/ 	.word	0x00000002
        /*0460*/ 	.word	0x00000000
        /*0464*/ 	.short	0x0101
        /*0466*/ 	.byte	0xff
	.zero		1


	//   ....[52]....
        /*0468*/ 	.word	0x00002890
        /*046c*/ 	.word	0x000000ff
        /*0470*/ 	.word	0x00000000
        /*0474*/ 	.short	0x010a
        /*0476*/ 	.byte	0x04
	.zero		1


	//   ....[53]....
        /*0478*/ 	.word	0x00002920
        /*047c*/ 	.word	0x000000ff
        /*0480*/ 	.word	0x00000000
        /*0484*/ 	.short	0x010a
        /*0486*/ 	.byte	0x04
	.zero		1


	//   ....[54]....
        /*0488*/ 	.word	0x000029b0
        /*048c*/ 	.word	0x000000ff
        /*0490*/ 	.word	0x00000000
        /*0494*/ 	.short	0x010a
        /*0496*/ 	.byte	0x04
	.zero		1


	//   ....[55]....
        /*0498*/ 	.word	0x00002a40
        /*049c*/ 	.word	0x000000ff
        /*04a0*/ 	.word	0x00000000
        /*04a4*/ 	.short	0x010a
        /*04a6*/ 	.byte	0x04
	.zero		1


	//   ....[56]....
        /*04a8*/ 	.word	0x00002ad0
        /*04ac*/ 	.word	0x000000ff
        /*04b0*/ 	.word	0x00000000
        /*04b4*/ 	.short	0x010a
        /*04b6*/ 	.byte	0x04
	.zero		1


	//   ....[57]....
        /*04b8*/ 	.word	0x00002b60
        /*04bc*/ 	.word	0x000000ff
        /*04c0*/ 	.word	0x00000000
        /*04c4*/ 	.short	0x010a
        /*04c6*/ 	.byte	0x04
	.zero		1


	//   ....[58]....
        /*04c8*/ 	.word	0x00002c00
        /*04cc*/ 	.word	0x00000000
        /*04d0*/ 	.word	0x00000000
        /*04d4*/ 	.short	0x010a
        /*04d6*/ 	.byte	0xff
	.zero		1


	//   ....[59]....
        /*04d8*/ 	.word	0x00002d30
        /*04dc*/ 	.word	0x00000000
        /*04e0*/ 	.word	0x00000120
        /*04e4*/ 	.short	0x010a
        /*04e6*/ 	.byte	0xff
	.zero		1


	//   ....[60]....
        /*04e8*/ 	.word	0x00002da0
        /*04ec*/ 	.word	0x00000004
        /*04f0*/ 	.word	0x00000000
        /*04f4*/ 	.short	0x0101
        /*04f6*/ 	.byte	0xff
	.zero		1


	//   ....[61]....
        /*04f8*/ 	.word	0x00002dc0
        /*04fc*/ 	.word	0x000000ff
        /*0500*/ 	.word	0x000000d0
        /*0504*/ 	.short	0x010a
        /*0506*/ 	.byte	0x05
	.zero		1


	//   ....[62]....
        /*0508*/ 	.word	0x00002ee0
        /*050c*/ 	.word	0x00000000
        /*0510*/ 	.word	0x000000c0
        /*0514*/ 	.short	0x010a
        /*0516*/ 	.byte	0xff
	.zero		1


	//   ....[63]....
        /*0518*/ 	.word	0x00002fe0
        /*051c*/ 	.word	0x00000000
        /*0520*/ 	.word	0x00000000
        /*0524*/ 	.short	0x0101
        /*0526*/ 	.byte	0xff
	.zero		1


	//   ....[64]....
        /*0528*/ 	.word	0x00003070
        /*052c*/ 	.word	0x000000ff
        /*0530*/ 	.word	0x000000d0
        /*0534*/ 	.short	0x0106
        /*0536*/ 	.byte	0x05
	.zero		1


	//   ....[65]....
        /*0538*/ 	.word	0x00003090
        /*053c*/ 	.word	0x000000ff
        /*0540*/ 	.word	0x000000d0
        /*0544*/ 	.short	0x010a
        /*0546*/ 	.byte	0x05
	.zero		1


	//   ....[66]....
        /*0548*/ 	.word	0x00003120
        /*054c*/ 	.word	0x000000ff
        /*0550*/ 	.word	0x000000d0
        /*0554*/ 	.short	0x0106
        /*0556*/ 	.byte	0x04
	.zero		1


	//   ....[67]....
        /*0558*/ 	.word	0x00003160
        /*055c*/ 	.word	0x00000000
        /*0560*/ 	.word	0x000000d0
        /*0564*/ 	.short	0x010a
        /*0566*/ 	.byte	0xff
	.zero		1


	//   ....[68]....
        /*0568*/ 	.word	0x000033a0
        /*056c*/ 	.word	0x000000ff
        /*0570*/ 	.word	0x00000008
        /*0574*/ 	.short	0x010a
        /*0576*/ 	.byte	0x04
	.zero		1


	//   ....[69]....
        /*0578*/ 	.word	0x000033c0
        /*057c*/ 	.word	0x000000ff
        /*0580*/ 	.word	0x00000008
        /*0584*/ 	.short	0x010a
        /*0586*/ 	.byte	0x04
	.zero		1


	//   ....[70]....
        /*0588*/ 	.word	0x00003550
        /*058c*/ 	.word	0x000000ff
        /*0590*/ 	.word	0x00000008
        /*0594*/ 	.short	0x010a
        /*0596*/ 	.byte	0x04
	.zero		1


	//   ....[71]....
        /*0598*/ 	.word	0x00003570
        /*059c*/ 	.word	0x000000ff
        /*05a0*/ 	.word	0x00000008
        /*05a4*/ 	.short	0x010a
        /*05a6*/ 	.byte	0x04
	.zero		1


	//   ....[72]....
        /*05a8*/ 	.word	0x00003630
        /*05ac*/ 	.word	0x000000ff
        /*05b0*/ 	.word	0x00000000
        /*05b4*/ 	.short	0x0101
        /*05b6*/ 	.byte	0x05
	.zero		1


	//   ....[73]....
        /*05b8*/ 	.word	0x00003950
        /*05bc*/ 	.word	0x00000000
        /*05c0*/ 	.word	0x000000c0
        /*05c4*/ 	.short	0x010a
        /*05c6*/ 	.byte	0xff
	.zero		1


	//   ....[74]....
        /*05c8*/ 	.word	0x00003a10
        /*05cc*/ 	.word	0x00000000
        /*05d0*/ 	.word	0x00000000
        /*05d4*/ 	.short	0x0101
        /*05d6*/ 	.byte	0xff
	.zero		1


	//   ....[75]....
        /*05d8*/ 	.word	0x00003ad0
        /*05dc*/ 	.word	0x000000ff
        /*05e0*/ 	.word	0x00000000
        /*05e4*/ 	.short	0x010a
        /*05e6*/ 	.byte	0x06
	.zero		1


	//   ....[76]....
        /*05e8*/ 	.word	0x00003ae0
        /*05ec*/ 	.word	0x000000ff
        /*05f0*/ 	.word	0x00000100
        /*05f4*/ 	.short	0x010a
        /*05f6*/ 	.byte	0x07
	.zero		1


	//   ....[77]....
        /*05f8*/ 	.word	0x00003b90
        /*05fc*/ 	.word	0x000000ff
        /*0600*/ 	.word	0x00000000
        /*0604*/ 	.short	0x010a
        /*0606*/ 	.byte	0x06
	.zero		1


	//   ....[78]....
        /*0608*/ 	.word	0x00003cc0
        /*060c*/ 	.word	0x000000ff
        /*0610*/ 	.word	0x00000000
        /*0614*/ 	.short	0x010a
        /*0616*/ 	.byte	0x1e
	.zero		1


	//   ....[79]....
        /*0618*/ 	.word	0x00003fc0
        /*061c*/ 	.word	0x000000ff
        /*0620*/ 	.word	0x00000000
        /*0624*/ 	.short	0x010a
        /*0626*/ 	.byte	0x07
	.zero		1


	//   ....[80]....
        /*0628*/ 	.word	0x00004050
        /*062c*/ 	.word	0x000000ff
        /*0630*/ 	.word	0x00000000
        /*0634*/ 	.short	0x010a
        /*0636*/ 	.byte	0x07
	.zero		1


	//   ....[81]....
        /*0638*/ 	.word	0x000040e0
        /*063c*/ 	.word	0x000000ff
        /*0640*/ 	.word	0x00000000
        /*0644*/ 	.short	0x010a
        /*0646*/ 	.byte	0x07
	.zero		1


	//   ....[82]....
        /*0648*/ 	.word	0x00004180
        /*064c*/ 	.word	0x00000000
        /*0650*/ 	.word	0x00000000
        /*0654*/ 	.short	0x010a
        /*0656*/ 	.byte	0xff
	.zero		1


	//   ....[83]....
        /*0658*/ 	.word	0x000041c0
        /*065c*/ 	.word	0x00000000
        /*0660*/ 	.word	0x00000000
        /*0664*/ 	.short	0x010a
        /*0666*/ 	.byte	0xff
	.zero		1


	//   ....[84]....
        /*0668*/ 	.word	0x00004230
        /*066c*/ 	.word	0x000000ff
        /*0670*/ 	.word	0x00000000
        /*0674*/ 	.short	0x0101
        /*0676*/ 	.byte	0x06
	.zero		1


	//   ....[85]....
        /*0678*/ 	.word	0x00004270
        /*067c*/ 	.word	0x000000ff
        /*0680*/ 	.word	0x00000140
        /*0684*/ 	.short	0x010a
        /*0686*/ 	.byte	0x05
	.zero		1


	//   ....[86]....
        /*0688*/ 	.word	0x000042c0
        /*068c*/ 	.word	0x000000ff
        /*0690*/ 	.word	0x00000000
        /*0694*/ 	.short	0x0101
        /*0696*/ 	.byte	0x06
	.zero		1


	//   ....[87]....
        /*0698*/ 	.word	0x00004710
        /*069c*/ 	.word	0x00000000
        /*06a0*/ 	.word	0x000000c0
        /*06a4*/ 	.short	0x010a
        /*06a6*/ 	.byte	0xff
	.zero		1


	//   ....[88]....
        /*06a8*/ 	.word	0x000047d0
        /*06ac*/ 	.word	0x00000000
        /*06b0*/ 	.word	0x00000000
        /*06b4*/ 	.short	0x0101
        /*06b6*/ 	.byte	0xff
	.zero		1


	//   ....[89]....
        /*06b8*/ 	.word	0x00004af0
        /*06bc*/ 	.word	0x000000ff
        /*06c0*/ 	.word	0x000000b8
        /*06c4*/ 	.short	0x010a
        /*06c6*/ 	.byte	0x07
	.zero		1


	//   ....[90]....
        /*06c8*/ 	.word	0x00004ce0
        /*06cc*/ 	.word	0x000000ff
        /*06d0*/ 	.word	0x00000090
        /*06d4*/ 	.short	0x010a
        /*06d6*/ 	.byte	0x07
	.zero		1


	//   ....[91]....
        /*06d8*/ 	.word	0x00004ed0
        /*06dc*/ 	.word	0x000000ff
        /*06e0*/ 	.word	0x00000070
        /*06e4*/ 	.short	0x010b
        /*06e6*/ 	.byte	0x07
	.zero		1


	//   ....[92]....
        /*06e8*/ 	.word	0x00004ee0
        /*06ec*/ 	.word	0x000000ff
        /*06f0*/ 	.word	0x00000000
        /*06f4*/ 	.short	0x0101
        /*06f6*/ 	.byte	0x0e
	.zero		1


	//   ....[93]....
        /*06f8*/ 	.word	0x00004f00
        /*06fc*/ 	.word	0x000000ff
        /*0700*/ 	.word	0x00000098
        /*0704*/ 	.short	0x010a
        /*0706*/ 	.byte	0x07
	.zero		1


	//   ....[94]....
        /*0708*/ 	.word	0x000050b0
        /*070c*/ 	.word	0x000000ff
        /*0710*/ 	.word	0x00000078
        /*0714*/ 	.short	0x010b
        /*0716*/ 	.byte	0x07
	.zero		1


	//   ....[95]....
        /*0718*/ 	.word	0x000050c0
        /*071c*/ 	.word	0x000000ff
        /*0720*/ 	.word	0x00000000
        /*0724*/ 	.short	0x0101
        /*0726*/ 	.byte	0x0e
	.zero		1


	//   ....[96]....
        /*0728*/ 	.word	0x000050d0
        /*072c*/ 	.word	0x000000ff
        /*0730*/ 	.word	0x000000a0
        /*0734*/ 	.short	0x010a
        /*0736*/ 	.byte	0x07
	.zero		1


	//   ....[97]....
        /*0738*/ 	.word	0x00005300
        /*073c*/ 	.word	0x000000ff
        /*0740*/ 	.word	0x00000080
        /*0744*/ 	.short	0x010b
        /*0746*/ 	.byte	0x07
	.zero		1


	//   ....[98]....
        /*0748*/ 	.word	0x00005370
        /*074c*/ 	.word	0x000000ff
        /*0750*/ 	.word	0x00000000
        /*0754*/ 	.short	0x0101
        /*0756*/ 	.byte	0x0e
	.zero		1


	//   ....[99]....
        /*0758*/ 	.word	0x000053b0
        /*075c*/ 	.word	0x000000ff
        /*0760*/ 	.word	0x000000a8
        /*0764*/ 	.short	0x010a
        /*0766*/ 	.byte	0x07
	.zero		1


	//   ....[100]....
        /*0768*/ 	.word	0x000055e0
        /*076c*/ 	.word	0x000000ff
        /*0770*/ 	.word	0x00000088
        /*0774*/ 	.short	0x010b
        /*0776*/ 	.byte	0x07
	.zero		1


	//   ....[101]....
        /*0778*/ 	.word	0x00005600
        /*077c*/ 	.word	0x000000ff
        /*0780*/ 	.word	0x00000000
        /*0784*/ 	.short	0x0101
        /*0786*/ 	.byte	0x0d
	.zero		1


	//   ....[102]....
        /*0788*/ 	.word	0x00005630
        /*078c*/ 	.word	0x000000ff
        /*0790*/ 	.word	0x00000090
        /*0794*/ 	.short	0x010a
        /*0796*/ 	.byte	0x07
	.zero		1


	//   ....[103]....
        /*0798*/ 	.word	0x00005650
        /*079c*/ 	.word	0x000000ff
        /*07a0*/ 	.word	0x00000098
        /*07a4*/ 	.short	0x010a
        /*07a6*/ 	.byte	0x07
	.zero		1


	//   ....[104]....
        /*07a8*/ 	.word	0x00005670
        /*07ac*/ 	.word	0x000000ff
        /*07b0*/ 	.word	0x000000a0
        /*07b4*/ 	.short	0x010a
        /*07b6*/ 	.byte	0x07
	.zero		1


	//   ....[105]....
        /*07b8*/ 	.word	0x000056b0
        /*07bc*/ 	.word	0x00000000
        /*07c0*/ 	.word	0x000000a8
        /*07c4*/ 	.short	0x010a
        /*07c6*/ 	.byte	0xff
	.zero		1


	//   ....[106]....
        /*07c8*/ 	.word	0x00005a00
        /*07cc*/ 	.word	0x00000000
        /*07d0*/ 	.word	0x000000c0
        /*07d4*/ 	.short	0x010a
        /*07d6*/ 	.byte	0xff
	.zero		1


	//   ....[107]....
        /*07d8*/ 	.word	0x00005b10
        /*07dc*/ 	.word	0x00000000
        /*07e0*/ 	.word	0x00000000
        /*07e4*/ 	.short	0x0101
        /*07e6*/ 	.byte	0xff
	.zero		1


	//   ....[108]....
        /*07e8*/ 	.word	0x00006530
        /*07ec*/ 	.word	0x000000ff
        /*07f0*/ 	.word	0x00000070
        /*07f4*/ 	.short	0x010a
        /*07f6*/ 	.byte	0x30
	.zero		1


	//   ....[109]....
        /*07f8*/ 	.word	0x00006570
        /*07fc*/ 	.word	0x0000004a
        /*0800*/ 	.word	0x000000e0
        /*0804*/ 	.short	0x010a
        /*0806*/ 	.byte	0xff
	.zero		1


	//   ....[110]....
        /*0808*/ 	.word	0x00006680
        /*080c*/ 	.word	0x000000ff
        /*0810*/ 	.word	0x00000070
        /*0814*/ 	.short	0x010a
        /*0816*/ 	.byte	0x30
	.zero		1


	//   ....[111]....
        /*0818*/ 	.word	0x00006750
        /*081c*/ 	.word	0x0000004a
        /*0820*/ 	.word	0x000000e0
        /*0824*/ 	.short	0x010a
        /*0826*/ 	.byte	0xff
	.zero		1


	//   ....[112]....
        /*0828*/ 	.word	0x00006f00
        /*082c*/ 	.word	0x00000000
        /*0830*/ 	.word	0x00000000
        /*0834*/ 	.short	0x0101
        /*0836*/ 	.byte	0xff
	.zero		1


	//   ....[113]....
        /*0838*/ 	.word	0x00006f10
        /*083c*/ 	.word	0x00000003
        /*0840*/ 	.word	0x00000070
        /*0844*/ 	.short	0x010a
        /*0846*/ 	.byte	0xff
	.zero		1


	//   ....[114]....
        /*0848*/ 	.word	0x00006fd0
        /*084c*/ 	.word	0x00000003
        /*0850*/ 	.word	0x00000070
        /*0854*/ 	.short	0x010a
        /*0856*/ 	.byte	0xff
	.zero		1


	//   ....[115]....
        /*0858*/ 	.word	0x000077c0
        /*085c*/ 	.word	0x00000052
        /*0860*/ 	.word	0x00000000
        /*0864*/ 	.short	0x0101
        /*0866*/ 	.byte	0xff
	.zero		1


	//   ....[116]....
        /*0868*/ 	.word	0x000077e0
        /*086c*/ 	.word	0x00000053
        /*0870*/ 	.word	0x00000070
        /*0874*/ 	.short	0x010a
        /*0876*/ 	.byte	0xff
	.zero		1


	//   ....[117]....
        /*0878*/ 	.word	0x00007890
        /*087c*/ 	.word	0x00000053
        /*0880*/ 	.word	0x00000070
        /*0884*/ 	.short	0x010a
        /*0886*/ 	.byte	0xff
	.zero		1


	//   ....[118]....
        /*0888*/ 	.word	0x00008080
        /*088c*/ 	.word	0x00000052
        /*0890*/ 	.word	0x00000000
        /*0894*/ 	.short	0x0101
        /*0896*/ 	.byte	0xff
	.zero		1


	//   ....[119]....
        /*0898*/ 	.word	0x000080a0
        /*089c*/ 	.word	0x00000058
        /*08a0*/ 	.word	0x00000070
        /*08a4*/ 	.short	0x010a
        /*08a6*/ 	.byte	0xff
	.zero		1


	//   ....[120]....
        /*08a8*/ 	.word	0x00008150
        /*08ac*/ 	.word	0x00000058
        /*08b0*/ 	.word	0x00000070
        /*08b4*/ 	.short	0x010a
        /*08b6*/ 	.byte	0xff
	.zero		1


	//   ....[121]....
        /*08b8*/ 	.word	0x00008400
        /*08bc*/ 	.word	0x0000004a
        /*08c0*/ 	.word	0x00000000
        /*08c4*/ 	.short	0x0101
        /*08c6*/ 	.byte	0xff
	.zero		1


	//   ....[122]....
        /*08c8*/ 	.word	0x00008990
        /*08cc*/ 	.word	0x00000002
        /*08d0*/ 	.word	0x00000000
        /*08d4*/ 	.short	0x0101
        /*08d6*/ 	.byte	0xff
	.zero		1


	//   ....[123]....
        /*08d8*/ 	.word	0x00008c00
        /*08dc*/ 	.word	0x000000ff
        /*08e0*/ 	.word	0x00000000
        /*08e4*/ 	.short	0x0101
        /*08e6*/ 	.byte	0x04
	.zero		1


	//   ....[124]....
        /*08e8*/ 	.word	0x00008c20
        /*08ec*/ 	.word	0x00000003
        /*08f0*/ 	.word	0x00000130
        /*08f4*/ 	.short	0x010a
        /*08f6*/ 	.byte	0xff
	.zero		1


	//   ....[125]....
        /*08f8*/ 	.word	0x00008c80
        /*08fc*/ 	.word	0x00000002
        /*0900*/ 	.word	0x00000038
        /*0904*/ 	.short	0x010a
        /*0906*/ 	.byte	0xff
	.zero		1


	//   ....[126]....
        /*0908*/ 	.word	0x00008ce0
        /*090c*/ 	.word	0x00000002
        /*0910*/ 	.word	0x00000038
        /*0914*/ 	.short	0x010a
        /*0916*/ 	.byte	0xff
	.zero		1


	//   ....[127]....
        /*0918*/ 	.word	0x00008d30
        /*091c*/ 	.word	0x00000002
        /*0920*/ 	.word	0x000000c0
        /*0924*/ 	.short	0x010a
        /*0926*/ 	.byte	0xff
	.zero		1


	//   ....[128]....
        /*0928*/ 	.word	0x00008d90
        /*092c*/ 	.word	0x00000000
        /*0930*/ 	.word	0x00000000
        /*0934*/ 	.short	0x010a
        /*0936*/ 	.byte	0xff
	.zero		1


	//   ....[129]....
        /*0938*/ 	.word	0x00008df0
        /*093c*/ 	.word	0x00000000
        /*0940*/ 	.word	0x00000000
        /*0944*/ 	.short	0x010a
        /*0946*/ 	.byte	0xff
	.zero		1


	//   ....[130]....
        /*0948*/ 	.word	0x00008e50
        /*094c*/ 	.word	0x00000000
        /*0950*/ 	.word	0x00000000
        /*0954*/ 	.short	0x010a
        /*0956*/ 	.byte	0xff
	.zero		1


	//   ....[131]....
        /*0958*/ 	.word	0x00008eb0
        /*095c*/ 	.word	0x00000000
        /*0960*/ 	.word	0x00000000
        /*0964*/ 	.short	0x010a
        /*0966*/ 	.byte	0xff
	.zero		1


	//   ....[132]....
        /*0968*/ 	.word	0x00008f10
        /*096c*/ 	.word	0x00000000
        /*0970*/ 	.word	0x00000000
        /*0974*/ 	.short	0x010a
        /*0976*/ 	.byte	0xff
	.zero		1


	//   ....[133]....
        /*0978*/ 	.word	0x00008f70
        /*097c*/ 	.word	0x00000000
        /*0980*/ 	.word	0x00000000
        /*0984*/ 	.short	0x010a
        /*0986*/ 	.byte	0xff
	.zero		1


	//   ....[134]....
        /*0988*/ 	.word	0x00008fc0
        /*098c*/ 	.word	0x00000000
        /*0990*/ 	.word	0x00000120
        /*0994*/ 	.short	0x010a
        /*0996*/ 	.byte	0xff
	.zero		1


	//   ....[135]....
        /*0998*/ 	.word	0x00009020
        /*099c*/ 	.word	0x00000000
        /*09a0*/ 	.word	0x000000d0
        /*09a4*/ 	.short	0x010a
        /*09a6*/ 	.byte	0xff
	.zero		1


	//   ....[136]....
        /*09a8*/ 	.word	0x00009070
        /*09ac*/ 	.word	0x00000000
        /*09b0*/ 	.word	0x000000c0
        /*09b4*/ 	.short	0x010a
        /*09b6*/ 	.byte	0xff
	.zero		1


	//   ....[137]....
        /*09b8*/ 	.word	0x000090d0
        /*09bc*/ 	.word	0x00000000
        /*09c0*/ 	.word	0x000000d0
        /*09c4*/ 	.short	0x010a
        /*09c6*/ 	.byte	0xff
	.zero		1


	//   ....[138]....
        /*09c8*/ 	.word	0x00009130
        /*09cc*/ 	.word	0x00000004
        /*09d0*/ 	.word	0x00000008
        /*09d4*/ 	.short	0x010a
        /*09d6*/ 	.byte	0xff
	.zero		1


	//   ....[139]....
        /*09d8*/ 	.word	0x00009210
        /*09dc*/ 	.word	0x00000002
        /*09e0*/ 	.word	0x00000008
        /*09e4*/ 	.short	0x010a
        /*09e6*/ 	.byte	0xff
	.zero		1


	//   ....[140]....
        /*09e8*/ 	.word	0x00009260
        /*09ec*/ 	.word	0x00000000
        /*09f0*/ 	.word	0x000000c0
        /*09f4*/ 	.short	0x010a
        /*09f6*/ 	.byte	0xff
	.zero		1


	//   ....[141]....
        /*09f8*/ 	.word	0x000092c0
        /*09fc*/ 	.word	0x00000000
        /*0a00*/ 	.word	0x00000100
        /*0a04*/ 	.short	0x010a
        /*0a06*/ 	.byte	0xff
	.zero		1


	//   ....[142]....
        /*0a08*/ 	.word	0x00009320
        /*0a0c*/ 	.word	0x00000000
        /*0a10*/ 	.word	0x00000000
        /*0a14*/ 	.short	0x010a
        /*0a16*/ 	.byte	0xff
	.zero		1


	//   ....[143]....
        /*0a18*/ 	.word	0x00009380
        /*0a1c*/ 	.word	0x00000000
        /*0a20*/ 	.word	0x00000000
        /*0a24*/ 	.short	0x010a
        /*0a26*/ 	.byte	0xff
	.zero		1


	//   ....[144]....
        /*0a28*/ 	.word	0x000093e0
        /*0a2c*/ 	.word	0x00000000
        /*0a30*/ 	.word	0x00000000
        /*0a34*/ 	.short	0x010a
        /*0a36*/ 	.byte	0xff
	.zero		1


	//   ....[145]....
        /*0a38*/ 	.word	0x00009440
        /*0a3c*/ 	.word	0x00000000
        /*0a40*/ 	.word	0x00000000
        /*0a44*/ 	.short	0x010a
        /*0a46*/ 	.byte	0xff
	.zero		1


	//   ....[146]....
        /*0a48*/ 	.word	0x000094a0
        /*0a4c*/ 	.word	0x00000000
        /*0a50*/ 	.word	0x00000140
        /*0a54*/ 	.short	0x010a
        /*0a56*/ 	.byte	0xff
	.zero		1


	//   ....[147]....
        /*0a58*/ 	.word	0x000094f0
        /*0a5c*/ 	.word	0x00000000
        /*0a60*/ 	.word	0x000000c0
        /*0a64*/ 	.short	0x010a
        /*0a66*/ 	.byte	0xff
	.zero		1


	//   ....[148]....
        /*0a68*/ 	.word	0x00009550
        /*0a6c*/ 	.word	0x00000000
        /*0a70*/ 	.word	0x000000b8
        /*0a74*/ 	.short	0x010a
        /*0a76*/ 	.byte	0xff
	.zero		1


	//   ....[149]....
        /*0a78*/ 	.word	0x000095b0
        /*0a7c*/ 	.word	0x00000003
        /*0a80*/ 	.word	0x00000090
        /*0a84*/ 	.short	0x010a
        /*0a86*/ 	.byte	0xff
	.zero		1


	//   ....[150]....
        /*0a88*/ 	.word	0x00009610
        /*0a8c*/ 	.word	0x00000003
        /*0a90*/ 	.word	0x00000098
        /*0a94*/ 	.short	0x010a
        /*0a96*/ 	.byte	0xff
	.zero		1


	//   ....[151]....
        /*0a98*/ 	.word	0x00009670
        /*0a9c*/ 	.word	0x00000003
        /*0aa0*/ 	.word	0x000000a0
        /*0aa4*/ 	.short	0x010a
        /*0aa6*/ 	.byte	0xff
	.zero		1


	//   ....[152]....
        /*0aa8*/ 	.word	0x000096d0
        /*0aac*/ 	.word	0x00000003
        /*0ab0*/ 	.word	0x000000a8
        /*0ab4*/ 	.short	0x010a
        /*0ab6*/ 	.byte	0xff
	.zero		1


	//   ....[153]....
        /*0ab8*/ 	.word	0x00009730
        /*0abc*/ 	.word	0x00000000
        /*0ac0*/ 	.word	0x00000090
        /*0ac4*/ 	.short	0x010a
        /*0ac6*/ 	.byte	0xff
	.zero		1


	//   ....[154]....
        /*0ac8*/ 	.word	0x00009790
        /*0acc*/ 	.word	0x00000000
        /*0ad0*/ 	.word	0x00000098
        /*0ad4*/ 	.short	0x010a
        /*0ad6*/ 	.byte	0xff
	.zero		1


	//   ....[155]....
        /*0ad8*/ 	.word	0x000097f0
        /*0adc*/ 	.word	0x00000000
        /*0ae0*/ 	.word	0x000000a0
        /*0ae4*/ 	.short	0x010a
        /*0ae6*/ 	.byte	0xff
	.zero		1


	//   ....[156]....
        /*0ae8*/ 	.word	0x00009840
        /*0aec*/ 	.word	0x00000000
        /*0af0*/ 	.word	0x000000c0
        /*0af4*/ 	.short	0x010a
        /*0af6*/ 	.byte	0xff
	.zero		1


	//   ....[157]....
        /*0af8*/ 	.word	0x000098a0
        /*0afc*/ 	.word	0x00000000
        /*0b00*/ 	.word	0x00000070
        /*0b04*/ 	.short	0x010a
        /*0b06*/ 	.byte	0xff
	.zero		1


	//   ....[158]....
        /*0b08*/ 	.word	0x000098f0
        /*0b0c*/ 	.word	0x0000004a
        /*0b10*/ 	.word	0x000000e0
        /*0b14*/ 	.short	0x010a
        /*0b16*/ 	.byte	0xff
	.zero		1


	//   ....[159]....
        /*0b18*/ 	.word	0x00009940
        /*0b1c*/ 	.word	0x00000003
        /*0b20*/ 	.word	0x00000070
        /*0b24*/ 	.short	0x010a
        /*0b26*/ 	.byte	0xff
	.zero		1


	//   ....[160]....
        /*0b28*/ 	.word	0x00009990
        /*0b2c*/ 	.word	0x00000053
        /*0b30*/ 	.word	0x00000070
        /*0b34*/ 	.short	0x010a
        /*0b36*/ 	.byte	0xff
	.zero		1


	//   ....[161]....
        /*0b38*/ 	.word	0x000099e0
        /*0b3c*/ 	.word	0x00000058
        /*0b40*/ 	.word	0x00000070
        /*0b44*/ 	.short	0x010a
        /*0b46*/ 	.byte	0xff
	.zero		1


	//----- nvinfo : EIATTR_NUM_MBARRIERS
	.align		4
.L_47:
        /*0b48*/ 	.byte	0x03, 0x38
        /*0b4a*/ 	.short	0x0029


	//----- nvinfo : EIATTR_EXIT_INSTR_OFFSETS
	.align		4
        /*0b4c*/ 	.byte	0x04, 0x1c
        /*0b4e*/ 	.short	(.L_49 - .L_48)


	//   ....[0]....
.L_48:
        /*0b50*/ 	.word	0x00002c30


	//   ....[1]....
        /*0b54*/ 	.word	0x00003130


	//   ....[2]....
        /*0b58*/ 	.word	0x00003190


	//   ....[3]....
        /*0b5c*/ 	.word	0x000044f0


	//   ....[4]....
        /*0b60*/ 	.word	0x000056e0


	//   ....[5]....
        /*0b64*/ 	.word	0x00005720


	//   ....[6]....
        /*0b68*/ 	.word	0x00008af0


	//   ....[7]....
        /*0b6c*/ 	.word	0x00008b70


	//   ....[8]....
        /*0b70*/ 	.word	0x00008ba0


	//   ....[9]....
        /*0b74*/ 	.word	0x00008c10


	//----- nvinfo : EIATTR_MAX_THREADS
	.align		4
.L_49:
        /*0b78*/ 	.byte	0x04, 0x05
        /*0b7a*/ 	.short	(.L_51 - .L_50)
.L_50:
        /*0b7c*/ 	.word	0x00000100
        /*0b80*/ 	.word	0x00000001
        /*0b84*/ 	.word	0x00000001


	//----- nvinfo : EIATTR_CRS_STACK_SIZE
	.align		4
.L_51:
        /*0b88*/ 	.byte	0x04, 0x1e
        /*0b8a*/ 	.short	(.L_53 - .L_52)
.L_52:
        /*0b8c*/ 	.word	0x00000000


	//----- nvinfo : EIATTR_CBANK_PARAM_SIZE
	.align		4
.L_53:
        /*0b90*/ 	.byte	0x03, 0x19
        /*0b92*/ 	.short	0x0800


	//----- nvinfo : EIATTR_PARAM_CBANK
	.align		4
        /*0b94*/ 	.byte	0x04, 0x0a
        /*0b96*/ 	.short	(.L_55 - .L_54)
	.align		4
.L_54:
        /*0b98*/ 	.word	index@(.nv.constant0._ZN7cutlass13device_kernelINS_4gemm6kernel13GemmUniversalIN4cute5tupleIJiiiiEEENS1_10collective13CollectiveMmaINS1_35MainloopSm100TmaUmmaWarpSpecializedILi7ELi2ELi4ENS5_IJNS4_1CILi8EEENSA_ILi1EEESC_EEEEENS5_IJNSA_ILi128EEESF_NSA_ILi64EEEEEENS_6half_tENS5_IJSC_llEEESI_SJ_NS4_8TiledMMAINS4_8MMA_AtomIJNS4_26SM100_MMA_F16BF16_2x1SM_SSISI_SI_fLi128ELi128ELNS4_4UMMA5MajorE1ELSO_1ELNSN_7ScaleInE0ELSP_0EEEEEENS4_6LayoutINS5_IJSC_SC_SC_EEENS5_IJNSA_ILi0EEESU_SU_EEEEENS5_IJNS4_10UnderscoreESX_SX_EEEEENS4_18SM100_TMA_2SM_LOADENS4_14ComposedLayoutINS4_7SwizzleILi3ELi4ELi3EEENS4_18smem_ptr_flag_bitsILi16EEENSS_INS5_IJSG_SB_EEENS5_IJSC_SG_EEEEEEEvNS4_8identityENS4_28SM100_TMA_2SM_LOAD_MULTICASTES19_vS1A_EENS_8epilogue10collective18CollectiveEpilogueINS1D_23Sm100TmaWarpSpecializedILi4ELi2ELi16ELb1ELb0EEEJNS5_IJSG_SF_SG_EEENS5_IJNSS_ISG_SC_EENSS_INS5_IJNSA_ILi16EEENSA_ILi2EEEEEES17_EEEEESI_NS5_IJlSC_lEEESI_S1P_NS1D_6fusion15FusionCallbacksIS1H_NS1Q_17LinearCombinationISI_fSI_fLNS_15FloatRoundStyleE2EEES1I_S1O_JEEENS4_5SM1004TMEM4LOAD26SM100_TMEM_LOAD_32dp32b16xENS4_13SM90_TMA_LOADENS11_INS12_ILi1ELi4ELi3EEES15_NSS_INS5_IJSB_S1K_EEENS5_IJS1K_SC_EEEEEEENS4_39AutoVectorizingCopyWithAssumedAlignmentILi128EEENS4_14SM90_TMA_STOREES25_S27_S27_EEEvvEEEEvNT_6ParamsE)
        /*0b9c*/ 	.short	0x0380
        /*0b9e*/ 	.short	0x0800


	//----- nvinfo : EIATTR_SW_WAR
	.align		4
.L_55:
        /*0ba0*/ 	.byte	0x04, 0x36
        /*0ba2*/ 	.short	(.L_57 - .L_56)
.L_56:
        /*0ba4*/ 	.word	0x00000008
.L_57:


//--------------------- .nv.callgraph             --------------------------
	.section	.nv.callgraph,"",@"SHT_CUDA_CALLGRAPH"
	.align	4
	.sectionentsize	8
	.align		4
        /*0000*/ 	.word	0x00000000
	.align		4
        /*0004*/ 	.word	0xffffffff
	.align		4
        /*0008*/ 	.word	index@(_ZN7cutlass13device_kernelINS_4gemm6kernel13GemmUniversalIN4cute5tupleIJiiiiEEENS1_10collective13CollectiveMmaINS1_35MainloopSm100TmaUmmaWarpSpecializedILi7ELi2ELi4ENS5_IJNS4_1CILi8EEENSA_ILi1EEESC_EEEEENS5_IJNSA_ILi128EEESF_NSA_ILi64EEEEEENS_6half_tENS5_IJSC_llEEESI_SJ_NS4_8TiledMMAINS4_8MMA_AtomIJNS4_26SM100_MMA_F16BF16_2x1SM_SSISI_SI_fLi128ELi128ELNS4_4UMMA5MajorE1ELSO_1ELNSN_7ScaleInE0ELSP_0EEEEEENS4_6LayoutINS5_IJSC_SC_SC_EEENS5_IJNSA_ILi0EEESU_SU_EEEEENS5_IJNS4_10UnderscoreESX_SX_EEEEENS4_18SM100_TMA_2SM_LOADENS4_14ComposedLayoutINS4_7SwizzleILi3ELi4ELi3EEENS4_18smem_ptr_flag_bitsILi16EEENSS_INS5_IJSG_SB_EEENS5_IJSC_SG_EEEEEEEvNS4_8identityENS4_28SM100_TMA_2SM_LOAD_MULTICASTES19_vS1A_EENS_8epilogue10collective18CollectiveEpilogueINS1D_23Sm100TmaWarpSpecializedILi4ELi2ELi16ELb1ELb0EEEJNS5_IJSG_SF_SG_EEENS5_IJNSS_ISG_SC_EENSS_INS5_IJNSA_ILi16EEENSA_ILi2EEEEEES17_EEEEESI_NS5_IJlSC_lEEESI_S1P_NS1D_6fusion15FusionCallbacksIS1H_NS1Q_17LinearCombinationISI_fSI_fLNS_15FloatRoundStyleE2EEES1I_S1O_JEEENS4_5SM1004TMEM4LOAD26SM100_TMEM_LOAD_32dp32b16xENS4_13SM90_TMA_LOADENS11_INS12_ILi1ELi4ELi3EEES15_NSS_INS5_IJSB_S1K_EEENS5_IJS1K_SC_EEEEEEENS4_39AutoVectorizingCopyWithAssumedAlignmentILi128EEENS4_14SM90_TMA_STOREES25_S27_S27_EEEvvEEEEvNT_6ParamsE)
	.align		4
        /*000c*/ 	.word	index@(__assertfail)
	.align		4
        /*0010*/ 	.word	0x00000000
	.align		4
        /*0014*/ 	.word	0xfffffffe
	.align		4
        /*0018*/ 	.word	0x00000000
	.align		4
        /*001c*/ 	.word	0xfffffffd
	.align		4
        /*0020*/ 	.word	0x00000000
	.align		4
        /*0024*/ 	.word	0xfffffffc


//--------------------- .nv.constant4             --------------------------
	.section	.nv.constant4,"a",@progbits
	.align	8
	.align		8
.nv.constant4:
        /*0000*/ 	.dword	__assertfail
	.align		8
        /*0008*/ 	.dword	__unnamed_1
	.align		8
        /*0010*/ 	.dword	__unnamed_2
	.align		8
        /*0018*/ 	.dword	_ZN40_INTERNAL_f2609432_4_k_cu_457f390b_432364cuda3std3__45__cpo5beginE
	.align		8
        /*0020*/ 	.dword	_ZN40_INTERNAL_f2609432_4_k_cu_457f390b_432364cuda3std3__45__cpo3endE
	.align		8
        /*0028*/ 	.dword	_ZN40_INTERNAL_f2609432_4_k_cu_457f390b_432364cuda3std3__45__cpo6cbeginE
	.align		8
        /*0030*/ 	.dword	_ZN40_INTERNAL_f2609432_4_k_cu_457f390b_432364cuda3std3__45__cpo4cendE
	.align		8
        /*0038*/ 	.dword	_ZN40_INTERNAL_f2609432_4_k_cu_457f390b_432364cuda3std3__442_GLOBAL__N__f2609432_4_k_cu_457f390b_432366ignoreE
	.align		8
        /*0040*/ 	.dword	_ZN40_INTERNAL_f2609432_4_k_cu_457f390b_432364cuda3std3__419piecewise_constructE
	.align		8
        /*0048*/ 	.dword	_ZN40_INTERNAL_f2609432_4_k_cu_457f390b_432364cuda3std3__48in_placeE
	.align		8
        /*0050*/ 	.dword	_ZN40_INTERNAL_f2609432_4_k_cu_457f390b_432364cuda3std6ranges3__45__cpo4swapE
	.align		8
        /*0058*/ 	.dword	_ZN40_INTERNAL_f2609432_4_k_cu_457f390b_432364cuda3std6ranges3__45__cpo9iter_moveE
	.align		8
        /*0060*/ 	.dword	_ZN40_INTERNAL_f2609432_4_k_cu_457f390b_432364cute7productE
	.align		8
        /*0068*/ 	.dword	_ZN40_INTERNAL_f2609432_4_k_cu_457f390b_432364cute1_E
	.align		8
        /*0070*/ 	.dword	$str$25
	.align		8
        /*0078*/ 	.dword	$str$26
	.align		8
        /*0080*/ 	.dword	$str$27
	.align		8
        /*0088*/ 	.dword	$str$28


//--------------------- .text._ZN7cutlass13device_kernelINS_4gemm6kernel13GemmUniversalIN4cute5tupleIJiiiiEEENS1_10collective13CollectiveMmaINS1_35MainloopSm100TmaUmmaWarpSpecializedILi7ELi2ELi4ENS5_IJNS4_1CILi8EEENSA_ILi1EEESC_EEEEENS5_IJNSA_ILi128EEESF_NSA_ILi64EEEEEENS_6half_tENS5_IJSC_llEEESI_SJ_NS4_8TiledMMAINS4_8MMA_AtomIJNS4_26SM100_MMA_F16BF16_2x1SM_SSISI_SI_fLi128ELi128ELNS4_4UMMA5MajorE1ELSO_1ELNSN_7ScaleInE0ELSP_0EEEEEENS4_6LayoutINS5_IJSC_SC_SC_EEENS5_IJNSA_ILi0EEESU_SU_EEEEENS5_IJNS4_10UnderscoreESX_SX_EEEEENS4_18SM100_TMA_2SM_LOADENS4_14ComposedLayoutINS4_7SwizzleILi3ELi4ELi3EEENS4_18smem_ptr_flag_bitsILi16EEENSS_INS5_IJSG_SB_EEENS5_IJSC_SG_EEEEEEEvNS4_8identityENS4_28SM100_TMA_2SM_LOAD_MULTICASTES19_vS1A_EENS_8epilogue10collective18CollectiveEpilogueINS1D_23Sm100TmaWarpSpecializedILi4ELi2ELi16ELb1ELb0EEEJNS5_IJSG_SF_SG_EEENS5_IJNSS_ISG_SC_EENSS_INS5_IJNSA_ILi16EEENSA_ILi2EEEEEES17_EEEEESI_NS5_IJlSC_lEEESI_S1P_NS1D_6fusion15FusionCallbacksIS1H_NS1Q_17LinearCombinationISI_fSI_fLNS_15FloatRoundStyleE2EEES1I_S1O_JEEENS4_5SM1004TMEM4LOAD26SM100_TMEM_LOAD_32dp32b16xENS4_13SM90_TMA_LOADENS11_INS12_ILi1ELi4ELi3EEES15_NSS_INS5_IJSB_S1K_EEENS5_IJS1K_SC_EEEEEEENS4_39AutoVectorizingCopyWithAssumedAlignmentILi128EEENS4_14SM90_TMA_STOREES25_S27_S27_EEEvvEEEEvNT_6ParamsE --------------------------
	.section	.text._ZN7cutlass13device_kernelINS_4gemm6kernel13GemmUniversalIN4cute5tupleIJiiiiEEENS1_10collective13CollectiveMmaINS1_35MainloopSm100TmaUmmaWarpSpecializedILi7ELi2ELi4ENS5_IJNS4_1CILi8EEENSA_ILi1EEESC_EEEEENS5_IJNSA_ILi128EEESF_NSA_ILi64EEEEEENS_6half_tENS5_IJSC_llEEESI_SJ_NS4_8TiledMMAINS4_8MMA_AtomIJNS4_26SM100_MMA_F16BF16_2x1SM_SSISI_SI_fLi128ELi128ELNS4_4UMMA5MajorE1ELSO_1ELNSN_7ScaleInE0ELSP_0EEEEEENS4_6LayoutINS5_IJSC_SC_SC_EEENS5_IJNSA_ILi0EEESU_SU_EEEEENS5_IJNS4_10UnderscoreESX_SX_EEEEENS4_18SM100_TMA_2SM_LOADENS4_14ComposedLayoutINS4_7SwizzleILi3ELi4ELi3EEENS4_18smem_ptr_flag_bitsILi16EEENSS_INS5_IJSG_SB_EEENS5_IJSC_SG_EEEEEEEvNS4_8identityENS4_28SM100_TMA_2SM_LOAD_MULTICASTES19_vS1A_EENS_8epilogue10collective18CollectiveEpilogueINS1D_23Sm100TmaWarpSpecializedILi4ELi2ELi16ELb1ELb0EEEJNS5_IJSG_SF_SG_EEENS5_IJNSS_ISG_SC_EENSS_INS5_IJNSA_ILi16EEENSA_ILi2EEEEEES17_EEEEESI_NS5_IJlSC_lEEESI_S1P_NS1D_6fusion15FusionCallbacksIS1H_NS1Q_17LinearCombinationISI_fSI_fLNS_15FloatRoundStyleE2EEES1I_S1O_JEEENS4_5SM1004TMEM4LOAD26SM100_TMEM_LOAD_32dp32b16xENS4_13SM90_TMA_LOADENS11_INS12_ILi1ELi4ELi3EEES15_NSS_INS5_IJSB_S1K_EEENS5_IJS1K_SC_EEEEEEENS4_39AutoVectorizingCopyWithAssumedAlignmentILi128EEENS4_14SM90_TMA_STOREES25_S27_S27_EEEvvEEEEvNT_6ParamsE,"ax",@progbits
	.align	128
.text._ZN7cutlass13device_kernelINS_4gemm6kernel13GemmUniversalIN4cute5tupleIJiiiiEEENS1_10collective13CollectiveMmaINS1_35MainloopSm100TmaUmmaWarpSpecializedILi7ELi2ELi4ENS5_IJNS4_1CILi8EEENSA_ILi1EEESC_EEEEENS5_IJNSA_ILi128EEESF_NSA_ILi64EEEEEENS_6half_tENS5_IJSC_llEEESI_SJ_NS4_8TiledMMAINS4_8MMA_AtomIJNS4_26SM100_MMA_F16BF16_2x1SM_SSISI_SI_fLi128ELi128ELNS4_4UMMA5MajorE1ELSO_1ELNSN_7ScaleInE0ELSP_0EEEEEENS4_6LayoutINS5_IJSC_SC_SC_EEENS5_IJNSA_ILi0EEESU_SU_EEEEENS5_IJNS4_10UnderscoreESX_SX_EEEEENS4_18SM100_TMA_2SM_LOADENS4_14ComposedLayoutINS4_7SwizzleILi3ELi4ELi3EEENS4_18smem_ptr_flag_bitsILi16EEENSS_INS5_IJSG_SB_EEENS5_IJSC_SG_EEEEEEEvNS4_8identityENS4_28SM100_TMA_2SM_LOAD_MULTICASTES19_vS1A_EENS_8epilogue10collective18CollectiveEpilogueINS1D_23Sm100TmaWarpSpecializedILi4ELi2ELi16ELb1ELb0EEEJNS5_IJSG_SF_SG_EEENS5_IJNSS_ISG_SC_EENSS_INS5_IJNSA_ILi16EEENSA_ILi2EEEEEES17_EEEEESI_NS5_IJlSC_lEEESI_S1P_NS1D_6fusion15FusionCallbacksIS1H_NS1Q_17LinearCombinationISI_fSI_fLNS_15FloatRoundStyleE2EEES1I_S1O_JEEENS4_5SM1004TMEM4LOAD26SM100_TMEM_LOAD_32dp32b16xENS4_13SM90_TMA_LOADENS11_INS12_ILi1ELi4ELi3EEES15_NSS_INS5_IJSB_S1K_EEENS5_IJS1K_SC_EEEEEEENS4_39AutoVectorizingCopyWithAssumedAlignmentILi128EEENS4_14SM90_TMA_STOREES25_S27_S27_EEEvvEEEEvNT_6ParamsE:
        .type           _ZN7cutlass13device_kernelINS_4gemm6kernel13GemmUniversalIN4cute5tupleIJiiiiEEENS1_10collective13CollectiveMmaINS1_35MainloopSm100TmaUmmaWarpSpecializedILi7ELi2ELi4ENS5_IJNS4_1CILi8EEENSA_ILi1EEESC_EEEEENS5_IJNSA_ILi128EEESF_NSA_ILi64EEEEEENS_6half_tENS5_IJSC_llEEESI_SJ_NS4_8TiledMMAINS4_8MMA_AtomIJNS4_26SM100_MMA_F16BF16_2x1SM_SSISI_SI_fLi128ELi128ELNS4_4UMMA5MajorE1ELSO_1ELNSN_7ScaleInE0ELSP_0EEEEEENS4_6LayoutINS5_IJSC_SC_SC_EEENS5_IJNSA_ILi0EEESU_SU_EEEEENS5_IJNS4_10UnderscoreESX_SX_EEEEENS4_18SM100_TMA_2SM_LOADENS4_14ComposedLayoutINS4_7SwizzleILi3ELi4ELi3EEENS4_18smem_ptr_flag_bitsILi16EEENSS_INS5_IJSG_SB_EEENS5_IJSC_SG_EEEEEEEvNS4_8identityENS4_28SM100_TMA_2SM_LOAD_MULTICASTES19_vS1A_EENS_8epilogue10collective18CollectiveEpilogueINS1D_23Sm100TmaWarpSpecializedILi4ELi2ELi16ELb1ELb0EEEJNS5_IJSG_SF_SG_EEENS5_IJNSS_ISG_SC_EENSS_INS5_IJNSA_ILi16EEENSA_ILi2EEEEEES17_EEEEESI_NS5_IJlSC_lEEESI_S1P_NS1D_6fusion15FusionCallbacksIS1H_NS1Q_17LinearCombinationISI_fSI_fLNS_15FloatRoundStyleE2EEES1I_S1O_JEEENS4_5SM1004TMEM4LOAD26SM100_TMEM_LOAD_32dp32b16xENS4_13SM90_TMA_LOADENS11_INS12_ILi1ELi4ELi3EEES15_NSS_INS5_IJSB_S1K_EEENS5_IJS1K_SC_EEEEEEENS4_39AutoVectorizingCopyWithAssumedAlignmentILi128EEENS4_14SM90_TMA_STOREES25_S27_S27_EEEvvEEEEvNT_6ParamsE,@function
        .size           _ZN7cutlass13device_kernelINS_4gemm6kernel13GemmUniversalIN4cute5tupleIJiiiiEEENS1_10collective13CollectiveMmaINS1_35MainloopSm100TmaUmmaWarpSpecializedILi7ELi2ELi4ENS5_IJNS4_1CILi8EEENSA_ILi1EEESC_EEEEENS5_IJNSA_ILi128EEESF_NSA_ILi64EEEEEENS_6half_tENS5_IJSC_llEEESI_SJ_NS4_8TiledMMAINS4_8MMA_AtomIJNS4_26SM100_MMA_F16BF16_2x1SM_SSISI_SI_fLi128ELi128ELNS4_4UMMA5MajorE1ELSO_1ELNSN_7ScaleInE0ELSP_0EEEEEENS4_6LayoutINS5_IJSC_SC_SC_EEENS5_IJNSA_ILi0EEESU_SU_EEEEENS5_IJNS4_10UnderscoreESX_SX_EEEEENS4_18SM100_TMA_2SM_LOADENS4_14ComposedLayoutINS4_7SwizzleILi3ELi4ELi3EEENS4_18smem_ptr_flag_bitsILi16EEENSS_INS5_IJSG_SB_EEENS5_IJSC_SG_EEEEEEEvNS4_8identityENS4_28SM100_TMA_2SM_LOAD_MULTICASTES19_vS1A_EENS_8epilogue10collective18CollectiveEpilogueINS1D_23Sm100TmaWarpSpecializedILi4ELi2ELi16ELb1ELb0EEEJNS5_IJSG_SF_SG_EEENS5_IJNSS_ISG_SC_EENSS_INS5_IJNSA_ILi16EEENSA_ILi2EEEEEES17_EEEEESI_NS5_IJlSC_lEEESI_S1P_NS1D_6fusion15FusionCallbacksIS1H_NS1Q_17LinearCombinationISI_fSI_fLNS_15FloatRoundStyleE2EEES1I_S1O_JEEENS4_5SM1004TMEM4LOAD26SM100_TMEM_LOAD_32dp32b16xENS4_13SM90_TMA_LOADENS11_INS12_ILi1ELi4ELi3EEES15_NSS_INS5_IJSB_S1K_EEENS5_IJS1K_SC_EEEEEEENS4_39AutoVectorizingCopyWithAssumedAlignmentILi128EEENS4_14SM90_TMA_STOREES25_S27_S27_EEEvvEEEEvNT_6ParamsE,(.L_x_206 - _ZN7cutlass13device_kernelINS_4gemm6kernel13GemmUniversalIN4cute5tupleIJiiiiEEENS1_10collective13CollectiveMmaINS1_35MainloopSm100TmaUmmaWarpSpecializedILi7ELi2ELi4ENS5_IJNS4_1CILi8EEENSA_ILi1EEESC_EEEEENS5_IJNSA_ILi128EEESF_NSA_ILi64EEEEEENS_6half_tENS5_IJSC_llEEESI_SJ_NS4_8TiledMMAINS4_8MMA_AtomIJNS4_26SM100_MMA_F16BF16_2x1SM_SSISI_SI_fLi128ELi128ELNS4_4UMMA5MajorE1ELSO_1ELNSN_7ScaleInE0ELSP_0EEEEEENS4_6LayoutINS5_IJSC_SC_SC_EEENS5_IJNSA_ILi0EEESU_SU_EEEEENS5_IJNS4_10UnderscoreESX_SX_EEEEENS4_18SM100_TMA_2SM_LOADENS4_14ComposedLayoutINS4_7SwizzleILi3ELi4ELi3EEENS4_18smem_ptr_flag_bitsILi16EEENSS_INS5_IJSG_SB_EEENS5_IJSC_SG_EEEEEEEvNS4_8identityENS4_28SM100_TMA_2SM_LOAD_MULTICASTES19_vS1A_EENS_8epilogue10collective18CollectiveEpilogueINS1D_23Sm100TmaWarpSpecializedILi4ELi2ELi16ELb1ELb0EEEJNS5_IJSG_SF_SG_EEENS5_IJNSS_ISG_SC_EENSS_INS5_IJNSA_ILi16EEENSA_ILi2EEEEEES17_EEEEESI_NS5_IJlSC_lEEESI_S1P_NS1D_6fusion15FusionCallbacksIS1H_NS1Q_17LinearCombinationISI_fSI_fLNS_15FloatRoundStyleE2EEES1I_S1O_JEEENS4_5SM1004TMEM4LOAD26SM100_TMEM_LOAD_32dp32b16xENS4_13SM90_TMA_LOADENS11_INS12_ILi1ELi4ELi3EEES15_NSS_INS5_IJSB_S1K_EEENS5_IJS1K_SC_EEEEEEENS4_39AutoVectorizingCopyWithAssumedAlignmentILi128EEENS4_14SM90_TMA_STOREES25_S27_S27_EEEvvEEEEvNT_6ParamsE)
        .other          _ZN7cutlass13device_kernelINS_4gemm6kernel13GemmUniversalIN4cute5tupleIJiiiiEEENS1_10collective13CollectiveMmaINS1_35MainloopSm100TmaUmmaWarpSpecializedILi7ELi2ELi4ENS5_IJNS4_1CILi8EEENSA_ILi1EEESC_EEEEENS5_IJNSA_ILi128EEESF_NSA_ILi64EEEEEENS_6half_tENS5_IJSC_llEEESI_SJ_NS4_8TiledMMAINS4_8MMA_AtomIJNS4_26SM100_MMA_F16BF16_2x1SM_SSISI_SI_fLi128ELi128ELNS4_4UMMA5MajorE1ELSO_1ELNSN_7ScaleInE0ELSP_0EEEEEENS4_6LayoutINS5_IJSC_SC_SC_EEENS5_IJNSA_ILi0EEESU_SU_EEEEENS5_IJNS4_10UnderscoreESX_SX_EEEEENS4_18SM100_TMA_2SM_LOADENS4_14ComposedLayoutINS4_7SwizzleILi3ELi4ELi3EEENS4_18smem_ptr_flag_bitsILi16EEENSS_INS5_IJSG_SB_EEENS5_IJSC_SG_EEEEEEEvNS4_8identityENS4_28SM100_TMA_2SM_LOAD_MULTICASTES19_vS1A_EENS_8epilogue10collective18CollectiveEpilogueINS1D_23Sm100TmaWarpSpecializedILi4ELi2ELi16ELb1ELb0EEEJNS5_IJSG_SF_SG_EEENS5_IJNSS_ISG_SC_EENSS_INS5_IJNSA_ILi16EEENSA_ILi2EEEEEES17_EEEEESI_NS5_IJlSC_lEEESI_S1P_NS1D_6fusion15FusionCallbacksIS1H_NS1Q_17LinearCombinationISI_fSI_fLNS_15FloatRoundStyleE2EEES1I_S1O_JEEENS4_5SM1004TMEM4LOAD26SM100_TMEM_LOAD_32dp32b16xENS4_13SM90_TMA_LOADENS11_INS12_ILi1ELi4ELi3EEES15_NSS_INS5_IJSB_S1K_EEENS5_IJS1K_SC_EEEEEEENS4_39AutoVectorizingCopyWithAssumedAlignmentILi128EEENS4_14SM90_TMA_STOREES25_S27_S27_EEEvvEEEEvNT_6ParamsE,@"STO_CUDA_ENTRY STV_DEFAULT"
_ZN7cutlass13device_kernelINS_4gemm6kernel13GemmUniversalIN4cute5tupleIJiiiiEEENS1_10collective13CollectiveMmaINS1_35MainloopSm100TmaUmmaWarpSpecializedILi7ELi2ELi4ENS5_IJNS4_1CILi8EEENSA_ILi1EEESC_EEEEENS5_IJNSA_ILi128EEESF_NSA_ILi64EEEEEENS_6half_tENS5_IJSC_llEEESI_SJ_NS4_8TiledMMAINS4_8MMA_AtomIJNS4_26SM100_MMA_F16BF16_2x1SM_SSISI_SI_fLi128ELi128ELNS4_4UMMA5MajorE1ELSO_1ELNSN_7ScaleInE0ELSP_0EEEEEENS4_6LayoutINS5_IJSC_SC_SC_EEENS5_IJNSA_ILi0EEESU_SU_EEEEENS5_IJNS4_10UnderscoreESX_SX_EEEEENS4_18SM100_TMA_2SM_LOADENS4_14ComposedLayoutINS4_7SwizzleILi3ELi4ELi3EEENS4_18smem_ptr_flag_bitsILi16EEENSS_INS5_IJSG_SB_EEENS5_IJSC_SG_EEEEEEEvNS4_8identityENS4_28SM100_TMA_2SM_LOAD_MULTICASTES19_vS1A_EENS_8epilogue10collective18CollectiveEpilogueINS1D_23Sm100TmaWarpSpecializedILi4ELi2ELi16ELb1ELb0EEEJNS5_IJSG_SF_SG_EEENS5_IJNSS_ISG_SC_EENSS_INS5_IJNSA_ILi16EEENSA_ILi2EEEEEES17_EEEEESI_NS5_IJlSC_lEEESI_S1P_NS1D_6fusion15FusionCallbacksIS1H_NS1Q_17LinearCombinationISI_fSI_fLNS_15FloatRoundStyleE2EEES1I_S1O_JEEENS4_5SM1004TMEM4LOAD26SM100_TMEM_LOAD_32dp32b16xENS4_13SM90_TMA_LOADENS11_INS12_ILi1ELi4ELi3EEES15_NSS_INS5_IJSB_S1K_EEENS5_IJS1K_SC_EEEEEEENS4_39AutoVectorizingCopyWithAssumedAlignmentILi128EEENS4_14SM90_TMA_STOREES25_S27_S27_EEEvvEEEEvNT_6ParamsE:
[----:B------:R-:W1:Y:S01]  /*0000*/  LDC R1, c[0x0][0x37c] ;  /* 0x0000df00ff017b82 */ /* 0x000e620000000800 */
[----:B------:R-:W2:Y:S01]  /*0010*/  S2R R72, SR_TID.X ;  /* 0x0000000000487919 */ /* 0x000ea20000002100 */
[----:B------:R-:W3:Y:S06]  /*0020*/  LDCU.64 UR4, c[0x0][0x890] ;  /* 0x00011200ff0477ac */ /* 0x000eec0008000a00 */
[----:B------:R-:W4:Y:S01]  /*0030*/  S2UR UR37, SR_CgaCtaId ;  /* 0x00000000002579c3 */ /* 0x000f220000008800 */
[----:B------:R-:W-:Y:S02]  /*0040*/  PRMT R59, RZ, 0x7610, R59 ;  /* 0x00007610ff3b7816 */ /* 0x000fe4000000003b */
[----:B------:R-:W-:Y:S01]  /*0050*/  ELECT P1, URZ, PT ;  /* 0x0000000000ff782f */ /* 0x000fe20003820000 */
[----:B------:R-:W1:Y:S01]  /*0060*/  LDCU.64 UR46, c[0x0][0x358] ;  /* 0x00006b00ff2e77ac */ /* 0x000e620008000a00 */
[----:B---3--:R-:W-:-:S04]  /*0070*/  UISETP.NE.U32.AND UP0, UPT, UR4, URZ, UPT ;  /* 0x000000ff0400728c */ /* 0x008fc8000bf05070 */
[----:B------:R-:W-:Y:S02]  /*0080*/  UISETP.NE.AND.EX UP0, UPT, UR5, URZ, UPT, UP0 ;  /* 0x000000ff0500728c */ /* 0x000fe4000bf05300 */
[----:B----4-:R-:W-:Y:S02]  /*0090*/  ULOP3.LUT UR9, UR37, 0x1, URZ, 0xc0, !UPT ;  /* 0x0000000125097892 */ /* 0x010fe4000f8ec0ff */
[----:B------:R-:W-:Y:S01]  /*00a0*/  ULOP3.LUT UR8, UR37, 0x1, URZ, 0x3c, !UPT ;  /* 0x0000000125087892 */ /* 0x000fe2000f8e3cff */
[----:B--2---:R-:W-:-:S05]  /*00b0*/  SHF.R.U32.HI R66, RZ, 0x5, R72 ;  /* 0x00000005ff427819 */ /* 0x004fca0000011648 */
[----:B------:R-:W2:Y:S02]  /*00c0*/  SHFL.IDX PT, R0, R66, RZ, 0x1f ;  /* 0x00001fff42007589 */ /* 0x000ea400000e0000 */
[----:B--2---:R-:W-:Y:S01]  /*00d0*/  R2UR UR10, R0 ;  /* 0x00000000000a72ca */ /* 0x004fe200000e0000 */
[----:B-1----:R-:W-:-:S14]  /*00e0*/  BRA.U UP0, `(.L_x_0) ;  /* 0x00000001002c7547 */ /* 0x002fdc000b800000 */
[----:B------:R-:W1:Y:S02]  /*00f0*/  LDCU.64 UR6, c[0x0][0x888] ;  /* 0x00011100ff0677ac */ /* 0x000e640008000a00 */
[----:B-1----:R-:W-:-:S04]  /*0100*/  UISETP.NE.U32.AND UP0, UPT, UR6, URZ, UPT ;  /* 0x000000ff0600728c */ /* 0x002fc8000bf05070 */
[----:B------:R-:W-:-:S09]  /*0110*/  UISETP.NE.AND.EX UP0, UPT, UR7, URZ, UPT, UP0 ;  /* 0x000000ff0700728c */ /* 0x000fd2000bf05300 */
[----:B------:R-:W-:Y:S05]  /*0120*/  BRA.U !UP0, `(.L_x_1) ;  /* 0x0000000108107547 */ /* 0x000fea000b800000 */
[----:B------:R-:W1:Y:S02]  /*0130*/  LDC.64 R2, c[0x0][0x888] ;  /* 0x00022200ff027b82 */ /* 0x000e640000000a00 */
[----:B-1----:R1:W5:Y:S01]  /*0140*/  LDG.E R35, desc[UR46][R2.64] ;  /* 0x0000002e02237981 */ /* 0x002362000c1e1900 */
[----:B------:R-:W-:Y:S01]  /*0150*/  HFMA2 R59, -RZ, RZ, 0, 5.9604644775390625e-08 ;  /* 0x00000001ff3b7431 */ /* 0x000fe200000001ff */
[----:B------:R-:W-:Y:S05]  /*0160*/  BRA `(.L_x_0) ;  /* 0x00000000000c7947 */ /* 0x000fea0003800000 */
.L_x_1:
[----:B------:R-:W1:Y:S01]  /*0170*/  LDCU UR6, c[0x0][0x880] ;  /* 0x00011000ff0677ac */ /* 0x000e620008000800 */
[----:B------:R-:W-:Y:S01]  /*0180*/  HFMA2 R59, -RZ, RZ, 0, 5.9604644775390625e-08 ;  /* 0x00000001ff3b7431 */ /* 0x000fe200000001ff */
[----:B-1----:R-:W-:-:S07]  /*0190*/  MOV R35, UR6 ;  /* 0x0000000600237c02 */ /* 0x002fce0008000f00 */
.L_x_0:
[----:B------:R-:W2:Y:S02]  /*01a0*/  LDCU.64 UR6, c[0x0][0x8b0] ;  /* 0x00011600ff0677ac */ /* 0x000ea40008000a00 */
[----:B--2---:R-:W-:-:S04]  /*01b0*/  UISETP.NE.U32.AND UP0, UPT, UR6, URZ, UPT ;  /* 0x000000ff0600728c */ /* 0x004fc8000bf05070 */
[----:B------:R-:W-:-:S09]  /*01c0*/  UISETP.NE.AND.EX UP0, UPT, UR7, URZ, UPT, UP0 ;  /* 0x000000ff0700728c */ /* 0x000fd2000bf05300 */
[----:B------:R-:W-:Y:S05]  /*01d0*/  BRA.U UP0, `(.L_x_2) ;  /* 0x0000000100247547 */ /* 0x000fea000b800000 */
[----:B------:R-:W2:Y:S02]  /*01e0*/  LDCU.64 UR6, c[0x0][0x8a8] ;  /* 0x00011500ff0677ac */ /* 0x000ea40008000a00 */
[----:B--2---:R-:W-:-:S04]  /*01f0*/  UISETP.NE.U32.AND UP0, UPT, UR6, URZ, UPT ;  /* 0x000000ff0600728c */ /* 0x004fc8000bf05070 */
[----:B------:R-:W-:-:S09]  /*0200*/  UISETP.NE.AND.EX UP0, UPT, UR7, URZ, UPT, UP0 ;  /* 0x000000ff0700728c */ /* 0x000fd2000bf05300 */
[----:B------:R-:W-:Y:S05]  /*0210*/  BRA.U !UP0, `(.L_x_3) ;  /* 0x00000001080c7547 */ /* 0x000fea000b800000 */
[----:B------:R-:W2:Y:S02]  /*0220*/  LDC.64 R32, c[0x0][0x8a8] ;  /* 0x00022a00ff207b82 */ /* 0x000ea40000000a00 */
[----:B--2---:R2:W5:Y:S01]  /*0230*/  LDG.E R32, desc[UR46][R32.64] ;  /* 0x0000002e20207981 */ /* 0x004562000c1e1900 */
[----:B------:R-:W-:Y:S05]  /*0240*/  BRA `(.L_x_2) ;  /* 0x0000000000087947 */ /* 0x000fea0003800000 */
.L_x_3:
[----:B------:R-:W2:Y:S02]  /*0250*/  LDCU UR6, c[0x0][0x8a0] ;  /* 0x00011400ff0677ac */ /* 0x000ea40008000800 */
[----:B--2---:R-:W-:Y:S02]  /*0260*/  MOV R32, UR6 ;  /* 0x0000000600207c02 */ /* 0x004fe40008000f00 */
.L_x_2:
[----:B------:R-:W-:Y:S01]  /*0270*/  IMAD.U32 R0, RZ, RZ, UR10 ;  /* 0x0000000aff007e24 */ /* 0x000fe2000f8e00ff */
[----:B------:R-:W-:Y:S04]  /*0280*/  BSSY.RECONVERGENT B0, `(.L_x_4) ;  /* 0x000000c000007945 */ /* 0x000fe80003800200 */
[C---:B------:R-:W-:Y:S02]  /*0290*/  ISETP.NE.OR P2, PT, R0.reuse, 0x1, !P1 ;  /* 0x000000010000780c */ /* 0x040fe40004f45670 */
[----:B------:R-:W-:-:S11]  /*02a0*/  ISETP.NE.OR P0, PT, R0, 0x3, !P1 ;  /* 0x000000030000780c */ /* 0x000fd60004f05670 */
[----:B------:R-:W-:Y:S05]  /*02b0*/  @P2 BRA `(.L_x_5) ;  /* 0x0000000000202947 */ /* 0x000fea0003800000 */
[----:B------:R-:W3:Y:S02]  /*02c0*/  LDCU.64 UR6, c[0x0][0x348] ;  /* 0x00006900ff0677ac */ /* 0x000ee40008000a00 */
[----:B---3--:R-:W-:Y:S02]  /*02d0*/  UIADD3 UR12, UP1, UPT, UR6, 0x80, URZ ;  /* 0x00000080060c7890 */ /* 0x008fe4000ff3e0ff */
[----:B------:R-:W-:Y:S02]  /*02e0*/  UIADD3 UR6, UP0, UPT, UR6, 0x180, URZ ;  /* 0x0000018006067890 */ /* 0x000fe4000ff1e0ff */
[----:B------:R-:W-:Y:S02]  /*02f0*/  UIADD3.X UR13, UPT, UPT, URZ, UR7, URZ, UP1, !UPT ;  /* 0x00000007ff0d7290 */ /* 0x000fe40008ffe4ff */
[----:B------:R-:W-:-:S07]  /*0300*/  UIADD3.X UR7, UPT, UPT, URZ, UR7, URZ, UP0, !UPT ;  /* 0x00000007ff077290 */ /* 0x000fce00087fe4ff */
[----:B------:R3:W-:Y:S02]  /*0310*/  UTMACCTL.PF [UR12] ;  /* 0x000000000c0079b9 */ /* 0x0007e40008040000 */
[----:B------:R3:W-:Y:S02]  /*0320*/  UTMACCTL.PF [UR6] ;  /* 0x00000000060079b9 */ /* 0x0007e40008040000 */
[----:B---3--:R-:W-:Y:S01]  /*0330*/  NOP ;  /* 0x0000000000007918 */ /* 0x008fe20000000000 */
.L_x_5:
[----:B------:R-:W-:Y:S05]  /*0340*/  BSYNC.RECONVERGENT B0 ;  /* 0x0000000000007941 */ /* 0x000fea0003800200 */
.L_x_4:
[----:B------:R-:W-:Y:S04]  /*0350*/  BSSY.RECONVERGENT B0, `(.L_x_6) ;  /* 0x000000a000007945 */ /* 0x000fe80003800200 */
        /* <DEDUP_REMOVED lines=9> */
.L_x_7:
[----:B------:R-:W-:Y:S05]  /*03f0*/  BSYNC.RECONVERGENT B0 ;  /* 0x0000000000007941 */ /* 0x000fea0003800200 */
.L_x_6:
[----:B------:R-:W3:Y:S01]  /*0400*/  LDCU.64 UR6, c[0x0][0x888] ;  /* 0x00011100ff0677ac */ /* 0x000ee20008000a00 */
[----:B------:R-:W-:Y:S02]  /*0410*/  UISETP.EQ.U32.AND UP0, UPT, UR4, URZ, UPT ;  /* 0x000000ff0400728c */ /* 0x000fe4000bf02070 */
[----:B------:R-:W-:Y:S02]  /*0420*/  UPLOP3.LUT UP5, UPT, UPT, UPT, UPT, 0x80, 0x8 ;  /* 0x000000000008789c */ /* 0x000fe40003faf070 */
[----:B---3--:R-:W-:-:S04]  /*0430*/  UISETP.NE.U32.AND UP1, UPT, UR6, URZ, UPT ;  /* 0x000000ff0600728c */ /* 0x008fc8000bf25070 */
[----:B------:R-:W-:-:S04]  /*0440*/  UISETP.NE.AND.EX UP1, UPT, UR7, URZ, UPT, UP1 ;  /* 0x000000ff0700728c */ /* 0x000fc8000bf25310 */
[----:B------:R-:W-:-:S04]  /*0450*/  UISETP.EQ.OR.EX UP2, UPT, UR5, URZ, !UP1, UP0 ;  /* 0x000000ff0500728c */ /* 0x000fc8000cf42700 */
[----:B------:R-:W-:-:S05]  /*0460*/  UP2UR UR50, UPR, URZ, 0x4 ;  /* 0x00000004ff327883 */ /* 0x000fca0008000000 */
[----:B------:R-:W-:Y:S07]  /*0470*/  BRA.U !UP2, `(.L_x_8) ;  /* 0x000000010a207547 */ /* 0x000fee000b800000 */
[----:B------:R-:W-:Y:S01]  /*0480*/  UISETP.NE.U32.AND UP2, UPT, UR4, URZ, UPT ;  /* 0x000000ff0400728c */ /* 0x000fe2000bf45070 */
[----:B-----5:R-:W-:Y:S01]  /*0490*/  FSETP.NEU.AND P0, PT, R35, RZ, PT ;  /* 0x000000ff2300720b */ /* 0x020fe20003f0d000 */
[----:B------:R-:W-:Y:S02]  /*04a0*/  USEL UR4, URZ, 0xffffffff, UP1 ;  /* 0xffffffffff047887 */ /* 0x000fe40008800000 */
[----:B------:R-:W-:-:S10]  /*04b0*/  UISETP.NE.AND.EX UP2, UPT, UR5, URZ, UPT, UP2 ;  /* 0x000000ff0500728c */ /* 0x000fd4000bf45320 */
[----:B------:R-:W-:Y:S01]  /*04c0*/  VOTEU.ANY UP0, P0 ;  /* 0x0000000000ff7886 */ /* 0x000fe20000000100 */
[----:B------:R-:W-:-:S04]  /*04d0*/  @!UP2 USEL UR4, URZ, 0xffffffff, UP0 ;  /* 0xffffffffff04a887 */ /* 0x000fc80008000000 */
[----:B------:R-:W-:-:S04]  /*04e0*/  ULOP3.LUT UR4, UR4, 0x1, URZ, 0xc0, !UPT ;  /* 0x0000000104047892 */ /* 0x000fc8000f8ec0ff */
[----:B------:R-:W-:-:S11]  /*04f0*/  UISETP.NE.U32.AND UP5, UPT, UR4, 0x1, UPT ;  /* 0x000000010400788c */ /* 0x000fd6000bfa5070 */
.L_x_8:
[----:B------:R-:W3:Y:S01]  /*0500*/  SHFL.IDX PT, R0, R66, RZ, 0x1f ;  /* 0x00001fff42007589 */ /* 0x000ee200000e0000 */
[----:B------:R-:W-:-:S04]  /*0510*/  UISETP.NE.AND UP0, UPT, UR10, 0x2, UPT ;  /* 0x000000020a00788c */ /* 0x000fc8000bf05270 */
[----:B------:R-:W-:Y:S02]  /*0520*/  UISETP.EQ.AND UP2, UPT, UR9, URZ, !UP0 ;  /* 0x000000ff0900728c */ /* 0x000fe4000c742270 */
[----:B------:R-:W-:-:S04]  /*0530*/  USEL UR6, URZ, 0x1, UP0 ;  /* 0x00000001ff067887 */ /* 0x000fc80008000000 */
[----:B------:R-:W-:Y:S02]  /*0540*/  PLOP3.LUT P5, PT, P1, PT, UP2, 0x80, 0x8 ;  /* 0x000000000008781c */ /* 0x000fe40000faf028 */
[----:B---3--:R-:W-:-:S13]  /*0550*/  ISETP.NE.AND P0, PT, R0, RZ, PT ;  /* 0x000000ff0000720c */ /* 0x008fda0003f05270 */
[----:B------:R-:W-:Y:S05]  /*0560*/  @P0 BRA `(.L_x_9) ;  /* 0x00000000006c0947 */ /* 0x000fea0003800000 */
[----:B------:R-:W-:Y:S01]  /*0570*/  UMOV UR7, 0x400 ;  /* 0x0000040000077882 */ /* 0x000fe20000000000 */
[----:B------:R-:W-:Y:S01]  /*0580*/  UMOV UR5, 0x1 ;  /* 0x0000000100057882 */ /* 0x000fe20000000000 */
[----:B------:R-:W-:Y:S01]  /*0590*/  UMOV UR4, 0x4 ;  /* 0x0000000400047882 */ /* 0x000fe20000000000 */
[----:B------:R-:W-:Y:S02]  /*05a0*/  ULEA UR7, UR37, UR7, 0x18 ;  /* 0x0000000725077291 */ /* 0x000fe4000f8ec0ff */
[----:B------:R-:W-:-:S04]  /*05b0*/  UIADD3 UR12, UPT, UPT, -UR5, 0x100000, URZ ;  /* 0x00100000050c7890 */ /* 0x000fc8000fffe1ff */
[----:B------:R-:W-:Y:S02]  /*05c0*/  USHF.L.U32 UR13, UR12, 0xb, URZ ;  /* 0x0000000b0c0d7899 */ /* 0x000fe400080006ff */
[----:B------:R-:W-:Y:S02]  /*05d0*/  USHF.L.U32 UR12, UR12, 0x1, URZ ;  /* 0x000000010c0c7899 */ /* 0x000fe400080006ff */
[----:B------:R-:W-:-:S04]  /*05e0*/  UIADD3 UR4, UPT, UPT, -UR4, 0x100000, URZ ;  /* 0x0010000004047890 */ /* 0x000fc8000fffe1ff */
[----:B------:R-:W-:Y:S02]  /*05f0*/  USHF.L.U32 UR5, UR4, 0xb, URZ ;  /* 0x0000000b04057899 */ /* 0x000fe400080006ff */
[----:B------:R-:W-:Y:S01]  /*0600*/  USHF.L.U32 UR4, UR4, 0x1, URZ ;  /* 0x0000000104047899 */ /* 0x000fe200080006ff */
[----:B------:R-:W-:Y:S01]  /*0610*/  ELECT P0, URZ, PT ;  /* 0x0000000000ff782f */ /* 0x000fe20003800000 */
[----:B------:R-:W3:Y:S02]  /*0620*/  FENCE.VIEW.ASYNC.S ;  /* 0x00000000000073c6 */ /* 0x000ee40000000000 */
[----:B---3--:R3:W4:Y:S08]  /*0630*/  SYNCS.EXCH.64 URZ, [UR7], UR12 ;  /* 0x0000000c07ff75b2 */ /* 0x0087300008000100 */
[----:B------:R3:W1:Y:S01]  /*0640*/  SYNCS.EXCH.64 URZ, [UR7+0x38], UR4 ;  /* 0x0000380407ff75b2 */ /* 0x0006620008000100 */
        /* <DEDUP_REMOVED lines=12> */
[----:B------:R-:W-:Y:S01]  /*0710*/  NOP ;  /* 0x0000000000007918 */ /* 0x000fe20000000000 */
.L_x_9:
[----:B------:R-:W2:Y:S01]  /*0720*/  SHFL.IDX PT, R0, R66, RZ, 0x1f ;  /* 0x00001fff42007589 */ /* 0x000ea200000e0000 */
[----:B------:R-:W-:Y:S01]  /*0730*/  NOP ;  /* 0x0000000000007918 */ /* 0x000fe20000000000 */
[----:B--2---:R-:W-:-:S13]  /*0740*/  ISETP.NE.AND P0, PT, R0, 0x1, PT ;  /* 0x000000010000780c */ /* 0x004fda0003f05270 */
[----:B------:R-:W-:Y:S05]  /*0750*/  @P0 BRA `(.L_x_10) ;  /* 0x0000000000540947 */ /* 0x000fea0003800000 */
[----:B---3--:R-:W-:Y:S01]  /*0760*/  UMOV UR7, 0x400 ;  /* 0x0000040000077882 */ /* 0x008fe20000000000 */
        /* <DEDUP_REMOVED lines=10> */
[----:B------:R-:W2:Y:S02]  /*0810*/  FENCE.VIEW.ASYNC.S ;  /* 0x00000000000073c6 */ /* 0x000ea40000000000 */
[----:B--2---:R2:W3:Y:S08]  /*0820*/  SYNCS.EXCH.64 URZ, [UR7+0x70], UR12 ;  /* 0x0000700c07ff75b2 */ /* 0x0044f00008000100 */
        /* <DEDUP_REMOVED lines=8> */
.L_x_10:
[----:B------:R-:W4:Y:S01]  /*08b0*/  SHFL.IDX PT, R0, R66, RZ, 0x1f ;  /* 0x00001fff42007589 */ /* 0x000f2200000e0000 */
[----:B------:R-:W-:Y:S01]  /*08c0*/  NOP ;  /* 0x0000000000007918 */ /* 0x000fe20000000000 */
[----:B----4-:R-:W-:-:S13]  /*08d0*/  ISETP.NE.AND P0, PT, R0, 0x3, PT ;  /* 0x000000030000780c */ /* 0x010fda0003f05270 */
[----:B------:R-:W-:Y:S05]  /*08e0*/  @P0 BRA `(.L_x_11) ;  /* 0x00000000002c0947 */ /* 0x000fea0003800000 */
[----:B--23--:R-:W-:Y:S01]  /*08f0*/  UMOV UR5, 0x400 ;  /* 0x0000040000057882 */ /* 0x00cfe20000000000 */
[----:B------:R-:W-:Y:S01]  /*0900*/  UMOV UR4, 0x20 ;  /* 0x0000002000047882 */ /* 0x000fe20000000000 */
[----:B------:R-:W-:Y:S02]  /*0910*/  ULEA UR5, UR37, UR5, 0x18 ;  /* 0x0000000525057291 */ /* 0x000fe4000f8ec0ff */
[----:B------:R-:W-:-:S04]  /*0920*/  UIADD3 UR12, UPT, UPT, -UR4, 0x100000, URZ ;  /* 0x00100000040c7890 */ /* 0x000fc8000fffe1ff */
[----:B------:R-:W-:Y:S02]  /*0930*/  USHF.L.U32 UR13, UR12, 0xb, URZ ;  /* 0x0000000b0c0d7899 */ /* 0x000fe400080006ff */
[----:B------:R-:W-:Y:S01]  /*0940*/  USHF.L.U32 UR12, UR12, 0x1, URZ ;  /* 0x000000010c0c7899 */ /* 0x000fe200080006ff */
[----:B------:R-:W-:Y:S01]  /*0950*/  ELECT P0, URZ, PT ;  /* 0x0000000000ff782f */ /* 0x000fe20003800000 */
[----:B------:R-:W2:Y:S10]  /*0960*/  FENCE.VIEW.ASYNC.S ;  /* 0x00000000000073c6 */ /* 0x000eb40000000000 */
[----:B--2---:R4:W2:Y:S01]  /*0970*/  SYNCS.EXCH.64 URZ, [UR5+0xb0], UR12 ;  /* 0x0000b00c05ff75b2 */ /* 0x0048a20008000100 */
[----:B------:R4:W3:Y:S02]  /*0980*/  SYNCS.EXCH.64 URZ, [UR5+0xb8], UR12 ;  /* 0x0000b80c05ff75b2 */ /* 0x0008e40008000100 */
[----:B----4-:R-:W-:Y:S01]  /*0990*/  NOP ;  /* 0x0000000000007918 */ /* 0x010fe20000000000 */
.L_x_11:
[----:B------:R-:W4:Y:S01]  /*09a0*/  SHFL.IDX PT, R0, R66, RZ, 0x1f ;  /* 0x00001fff42007589 */ /* 0x000f2200000e0000 */
[----:B------:R-:W-:Y:S01]  /*09b0*/  NOP ;  /* 0x0000000000007918 */ /* 0x000fe20000000000 */
[----:B----4-:R-:W-:-:S13]  /*09c0*/  ISETP.NE.AND P0, PT, R0, 0x4, PT ;  /* 0x000000040000780c */ /* 0x010fda0003f05270 */
[----:B------:R-:W-:Y:S05]  /*09d0*/  @P0 BRA `(.L_x_12) ;  /* 0x0000000000480947 */ /* 0x000fea0003800000 */
[----:B--23--:R-:W-:Y:S01]  /*09e0*/  UMOV UR7, 0x720 ;  /* 0x0000072000077882 */ /* 0x00cfe20000000000 */
[----:B------:R-:W-:Y:S01]  /*09f0*/  UMOV UR5, 0x400 ;  /* 0x0000040000057882 */ /* 0x000fe20000000000 */
[----:B------:R-:W-:Y:S01]  /*0a00*/  USEL UR7, UR7, 0x620, UP5 ;  /* 0x0000062007077887 */ /* 0x000fe2000a800000 */
        /* <DEDUP_REMOVED lines=10> */
[----:B--2---:R4:W2:Y:S08]  /*0ab0*/  SYNCS.EXCH.64 URZ, [UR5+0xc0], UR12 ;  /* 0x0000c00c05ff75b2 */ /* 0x0048b00008000100 */
[----:B------:R4:W3:Y:S01]  /*0ac0*/  SYNCS.EXCH.64 URZ, [UR5+0xd0], UR14 ;  /* 0x0000d00e05ff75b2 */ /* 0x0008e20008000100 */
[----:B------:R4:W1:Y:S01]  /*0ad0*/  SYNCS.EXCH.64 URZ, [UR5+0xc8], UR12 ;  /* 0x0000c80c05ff75b2 */ /* 0x0008620008000100 */
[----:B------:R4:W1:Y:S02]  /*0ae0*/  SYNCS.EXCH.64 URZ, [UR5+0xd8], UR14 ;  /* 0x0000d80e05ff75b2 */ /* 0x0008640008000100 */
[----:B----4-:R-:W-:Y:S01]  /*0af0*/  NOP ;  /* 0x0000000000007918 */ /* 0x010fe20000000000 */
.L_x_12:
[----:B------:R-:W4:Y:S01]  /*0b00*/  SHFL.IDX PT, R0, R66, RZ, 0x1f ;  /* 0x00001fff42007589 */ /* 0x000f2200000e0000 */
[----:B------:R-:W-:Y:S01]  /*0b10*/  NOP ;  /* 0x0000000000007918 */ /* 0x000fe20000000000 */
[----:B----4-:R-:W-:-:S13]  /*0b20*/  ISETP.NE.AND P0, PT, R0, 0x5, PT ;  /* 0x000000050000780c */ /* 0x010fda0003f05270 */
[----:B------:R-:W-:Y:S05]  /*0b30*/  @P0 BRA `(.L_x_13) ;  /* 0x0000000000540947 */ /* 0x000fea0003800000 */
[----:B--23--:R-:W-:Y:S01]  /*0b40*/  UMOV UR7, 0x400 ;  /* 0x0000040000077882 */ /* 0x00cfe20000000000 */
        /* <DEDUP_REMOVED lines=14> */
[----:B------:R4:W1:Y:S01]  /*0c30*/  SYNCS.EXCH.64 URZ, [UR7+0x108], UR4 ;  /* 0x0001080407ff75b2 */ /* 0x0008620008000100 */
[----:B------:R4:W1:Y:S01]  /*0c40*/  SYNCS.EXCH.64 URZ, [UR7+0xf0], UR12 ;  /* 0x0000f00c07ff75b2 */ /* 0x0008620008000100 */
[----:B------:R4:W1:Y:S01]  /*0c50*/  SYNCS.EXCH.64 URZ, [UR7+0x110], UR4 ;  /* 0x0001100407ff75b2 */ /* 0x0008620008000100 */
[----:B------:R4:W1:Y:S01]  /*0c60*/  SYNCS.EXCH.64 URZ, [UR7+0xf8], UR12 ;  /* 0x0000f80c07ff75b2 */ /* 0x0008620008000100 */
[----:B------:R4:W1:Y:S02]  /*0c70*/  SYNCS.EXCH.64 URZ, [UR7+0x118], UR4 ;  /* 0x0001180407ff75b2 */ /* 0x0008640008000100 */
[----:B----4-:R-:W-:Y:S01]  /*0c80*/  NOP ;  /* 0x0000000000007918 */ /* 0x010fe20000000000 */
.L_x_13:
[----:B------:R-:W4:Y:S01]  /*0c90*/  SHFL.IDX PT, R0, R66, RZ, 0x1f ;  /* 0x00001fff42007589 */ /* 0x000f2200000e0000 */
[----:B------:R-:W-:Y:S01]  /*0ca0*/  ISETP.NE.OR P1, PT, RZ, UR10, !P1 ;  /* 0x0000000aff007c0c */ /* 0x000fe2000cf25670 */
        /* <DEDUP_REMOVED lines=12> */
[----:B------:R4:W3:Y:S01]  /*0d70*/  SYNCS.EXCH.64 URZ, [UR5+0x130], UR12 ;  /* 0x0001300c05ff75b2 */ /* 0x0008e20008000100 */
[----:B------:R4:W1:Y:S01]  /*0d80*/  SYNCS.EXCH.64 URZ, [UR5+0x128], UR12 ;  /* 0x0001280c05ff75b2 */ /* 0x0008620008000100 */
[----:B------:R4:W1:Y:S02]  /*0d90*/  SYNCS.EXCH.64 URZ, [UR5+0x138], UR12 ;  /* 0x0001380c05ff75b2 */ /* 0x0008640008000100 */
[----:B----4-:R-:W-:Y:S01]  /*0da0*/  NOP ;  /* 0x0000000000007918 */ /* 0x010fe20000000000 */
.L_x_14:
[----:B------:R-:W-:Y:S01]  /*0db0*/  VOTEU.ALL UP0, P1 ;  /* 0x0000000000ff7886 */ /* 0x000fe20000800000 */
[----:B--23--:R-:W-:Y:S01]  /*0dc0*/  UMOV UR12, 0x20 ;  /* 0x00000020000c7882 */ /* 0x00cfe20000000000 */
[----:B------:R-:W2:Y:S01]  /*0dd0*/  LDCU UR5, c[0x0][0x36c] ;  /* 0x00006d80ff0577ac */ /* 0x000ea20008000800 */
[----:B------:R-:W-:Y:S01]  /*0de0*/  NOP ;  /* 0x0000000000007918 */ /* 0x000fe20000000000 */
[----:B------:R-:W-:Y:S01]  /*0df0*/  LOP3.LUT R10, R72, 0x1f, RZ, 0xc0, !PT ;  /* 0x0000001f480a7812 */ /* 0x000fe200078ec0ff */
[----:B------:R-:W-:Y:S01]  /*0e00*/  @!UP0 UMOV UR4, 0x400 ;  /* 0x0000040000048882 */ /* 0x000fe20000000000 */
[----:B------:R-:W-:-:S04]  /*0e10*/  @!UP0 UIADD3 UR12, UPT, UPT, -UR12, 0x100000, URZ ;  /* 0x001000000c0c8890 */ /* 0x000fc8000fffe1ff */
[----:B------:R-:W-:Y:S02]  /*0e20*/  @!UP0 USHF.L.U32 UR13, UR12, 0xb, URZ ;  /* 0x0000000b0c0d8899 */ /* 0x000fe400080006ff */
[----:B------:R-:W-:Y:S02]  /*0e30*/  @!UP0 USHF.L.U32 UR12, UR12, 0x1, URZ ;  /* 0x000000010c0c8899 */ /* 0x000fe400080006ff */
[----:B------:R-:W-:Y:S01]  /*0e40*/  @!UP0 ULEA UR4, UR37, UR4, 0x18 ;  /* 0x0000000425048291 */ /* 0x000fe2000f8ec0ff */
[----:B------:R-:W-:Y:S01]  /*0e50*/  VOTEU.ALL UP0, P1 ;  /* 0x0000000000ff7886 */ /* 0x000fe20000800000 */
[----:B------:R-:W-:Y:S02]  /*0e60*/  UISETP.NE.AND UP4, UPT, UR10, URZ, UPT ;  /* 0x000000ff0a00728c */ /* 0x000fe4000bf85270 */
[----:B--2---:R-:W-:Y:S01]  /*0e70*/  UISETP.EQ.U32.AND UP2, UPT, UR5, 0x1, UPT ;  /* 0x000000010500788c */ /* 0x004fe2000bf42070 */
[----:B------:R-:W2:Y:S07]  /*0e80*/  FENCE.VIEW.ASYNC.S ;  /* 0x00000000000073c6 */ /* 0x000eae0000000000 */
[----:B--2---:R2:W3:Y:S01]  /*0e90*/  @!UP0 SYNCS.EXCH.64 URZ, [UR4+0x140], UR12 ;  /* 0x0001400c04ff85b2 */ /* 0x0044e20008000100 */
[----:B------:R-:W-:Y:S05]  /*0ea0*/  BRA.U !UP2, `(.L_x_15) ;  /* 0x000000010a087547 */ /* 0x000fea000b800000 */
[----:B-1-3--:R-:W-:Y:S01]  /*0eb0*/  UCGABAR_ARV ;  /* 0x00000000000079c7 */ /* 0x00afe20008000000 */
[----:B------:R-:W-:Y:S05]  /*0ec0*/  BRA `(.L_x_16) ;  /* 0x0000000000047947 */ /* 0x000fea0003800000 */
.L_x_15:
[----:B-1-3--:R-:W-:Y:S01]  /*0ed0*/  NOP ;  /* 0x0000000000007918 */ /* 0x00afe20000000000 */
.L_x_16:
[----:B------:R-:W1:Y:S01]  /*0ee0*/  S2R R11, SR_CTAID.X ;  /* 0x00000000000b7919 */ /* 0x000e620000002500 */
[----:B------:R-:W-:-:S05]  /*0ef0*/  CS2R.32 R60, SR_CgaSize ;  /* 0x00000000003c7805 */ /* 0x000fca0000008a00 */
[----:B------:R-:W-:-:S05]  /*0f00*/  IMAD R60, R60, -0xa0, RZ ;  /* 0xffffff603c3c7824 */ /* 0x000fca00078e02ff */
[----:B------:R-:W-:-:S14]  /*0f10*/  R2UR UR5, R60 ;  /* 0x000000003c0572ca */ /* 0x000fdc00000e0000 */
[----:B------:R-:W3:Y:S01]  /*0f20*/  LDCU UR5, c[0x0][UR5+0x2b0] ;  /* 0x00005600050577ac */ /* 0x000ee20008000800 */
[----:B------:R-:W-:-:S05]  /*0f30*/  CS2R.32 R0, SR_CgaSize ;  /* 0x0000000000007805 */ /* 0x000fca0000008a00 */
[----:B------:R-:W-:-:S06]  /*0f40*/  IMAD R0, R0, -0xa0, RZ ;  /* 0xffffff6000007824 */ /* 0x000fcc00078e02ff */
[----:B------:R-:W4:Y:S01]  /*0f50*/  LDC R0, c[0x0][R0+0x2a0] ;  /* 0x0000a80000007b82 */ /* 0x000f220000000800 */
[----:B------:R-:W-:Y:S01]  /*0f60*/  PRMT R8, RZ, 0x7610, R8 ;  /* 0x00007610ff087816 */ /* 0x000fe20000000008 */
[----:B------:R-:W3:Y:S01]  /*0f70*/  S2R R20, SR_CTAID.Y ;  /* 0x0000000000147919 */ /* 0x000ee20000002600 */
[----:B------:R-:W-:-:S05]  /*0f80*/  CS2R.32 R60, SR_CgaSize ;  /* 0x00000000003c7805 */ /* 0x000fca0000008a00 */
[----:B------:R-:W-:-:S05]  /*0f90*/  IMAD R60, R60, -0xa0, RZ ;  /* 0xffffff603c3c7824 */ /* 0x000fca00078e02ff */
[----:B--2---:R-:W-:-:S14]  /*0fa0*/  R2UR UR4, R60 ;  /* 0x000000003c0472ca */ /* 0x004fdc00000e0000 */
[----:B------:R-:W2:Y:S01]  /*0fb0*/  LDCU UR4, c[0x0][UR4+0x2b4] ;  /* 0x00005680040477ac */ /* 0x000ea20008000800 */
[----:B------:R-:W1:Y:S01]  /*0fc0*/  LDCU UR11, c[0x0][0xb30] ;  /* 0x00016600ff0b77ac */ /* 0x000e620008000800 */
[----:B------:R-:W3:Y:S01]  /*0fd0*/  LDC R9, c[0x0][0xb24] ;  /* 0x0002c900ff097b82 */ /* 0x000ee20000000800 */
[----:B------:R-:W-:Y:S02]  /*0fe0*/  UISETP.GT.U32.AND UP0, UPT, UR9, 0xffff, UPT ;  /* 0x0000ffff0900788c */ /* 0x000fe4000bf04070 */
[----:B------:R-:W-:Y:S02]  /*0ff0*/  USHF.L.U32 UR7, UR37, 0x9, URZ ;  /* 0x0000000925077899 */ /* 0x000fe400080006ff */
[----:B------:R-:W-:Y:S01]  /*1000*/  USEL UR12, UR9, 0xffff, !UP0 ;  /* 0x0000ffff090c7887 */ /* 0x000fe2000c000000 */
[----:B------:R-:W-:-:S05]  /*1010*/  CS2R.32 R58, SR_CgaSize ;  /* 0x00000000003a7805 */ /* 0x000fca0000008a00 */
[----:B------:R-:W-:-:S06]  /*1020*/  IMAD R58, R58, -0xa0, RZ ;  /* 0xffffff603a3a7824 */ /* 0x000fcc00078e02ff */
[----:B------:R-:W4:Y:S01]  /*1030*/  LDC R58, c[0x0][R58+0x2a4] ;  /* 0x0000a9003a3a7b82 */ /* 0x000f220000000800 */
[----:B------:R-:W-:Y:S02]  /*1040*/  ULOP3.LUT UR7, UR7, 0xc00, URZ, 0xc0, !UPT ;  /* 0x00000c0007077892 */ /* 0x000fe4000f8ec0ff */
[----:B------:R-:W-:Y:S02]  /*1050*/  ULOP3.LUT UR12, UR12, 0xffff, URZ, 0xc0, !UPT ;  /* 0x0000ffff0c0c7892 */ /* 0x000fe4000f8ec0ff */
[----:B------:R-:W-:-:S03]  /*1060*/  UISETP.NE.AND UP3, UPT, UR10, 0x2, UPT ;  /* 0x000000020a00788c */ /* 0x000fc6000bf65270 */
[----:B------:R-:W4:Y:S01]  /*1070*/  LDC R26, c[0x0][0xb24] ;  /* 0x0002c900ff1a7b82 */ /* 0x000f220000000800 */
[----:B-1----:R-:W-:Y:S01]  /*1080*/  UISETP.NE.AND UP0, UPT, UR11, 0x1, UPT ;  /* 0x000000010b00788c */ /* 0x002fe2000bf05270 */
[----:B------:R-:W-:Y:S01]  /*1090*/  I2FP.F32.U32 R60, R11 ;  /* 0x0000000b003c7245 */ /* 0x000fe20000201000 */
[----:B------:R-:W-:-:S05]  /*10a0*/  IMAD.MOV.U32 R21, RZ, RZ, R11 ;  /* 0x000000ffff157224 */ /* 0x000fca00078e000b */
[----:B------:R-:W1:Y:S01]  /*10b0*/  S2UR UR36, SR_CTAID.Z ;  /* 0x00000000002479c3 */ /* 0x000e620000002700 */
[----:B---3--:R-:W-:Y:S02]  /*10c0*/  ISETP.GE.AND P0, PT, R9, 0x1, PT ;  /* 0x000000010900780c */ /* 0x008fe40003f06270 */
[----:B------:R-:W-:Y:S01]  /*10d0*/  I2FP.F32.U32 R3, R20 ;  /* 0x0000001400037245 */ /* 0x000fe20000201000 */
[----:B------:R-:W-:Y:S01]  /*10e0*/  FMUL R60, R60, UR5 ;  /* 0x000000053c3c7c20 */ /* 0x000fe20008400000 */
[----:B------:R-:W-:-:S03]  /*10f0*/  USHF.R.U32.HI UR5, URZ, 0x6, UR7 ;  /* 0x00000006ff057899 */ /* 0x000fc60008011607 */
[----:B--2---:R-:W-:Y:S01]  /*1100*/  FMUL R3, R3, UR4 ;  /* 0x0000000403037c20 */ /* 0x004fe20008400000 */
[----:B------:R-:W-:Y:S01]  /*1110*/  UMOV UR4, 0x55 ;  /* 0x0000005500047882 */ /* 0x000fe20000000000 */
[----:B------:R-:W2:Y:S01]  /*1120*/  F2I.U32.TRUNC.NTZ R60, R60 ;  /* 0x0000003c003c7305 */ /* 0x000ea2000020f000 */
[----:B------:R-:W-:-:S07]  /*1130*/  USHF.L.U32 UR4, UR4, UR12, URZ ;  /* 0x0000000c04047299 */ /* 0x000fce00080006ff */
[----:B------:R-:W3:Y:S01]  /*1140*/  F2I.U32.TRUNC.NTZ R3, R3 ;  /* 0x0000000300037305 */ /* 0x000ee2000020f000 */
[----:B--2---:R-:W-:-:S04]  /*1150*/  IMAD.MOV R60, RZ, RZ, -R60 ;  /* 0x000000ffff3c7224 */ /* 0x004fc800078e0a3c */
[----:B----4-:R-:W-:Y:S01]  /*1160*/  IMAD R60, R0, R60, R11 ;  /* 0x0000003c003c7224 */ /* 0x010fe200078e020b */
[----:B------:R-:W-:Y:S02]  /*1170*/  PRMT R0, RZ, 0x7610, R0 ;  /* 0x00007610ff007816 */ /* 0x000fe40000000000 */
[----:B---3--:R-:W-:-:S05]  /*1180*/  IADD3 R3, PT, PT, -R3, RZ, RZ ;  /* 0x000000ff03037210 */ /* 0x008fca0007ffe1ff */
[----:B------:R-:W-:Y:S01]  /*1190*/  IMAD R58, R58, R3, R20 ;  /* 0x000000033a3a7224 */ /* 0x000fe200078e0214 */
[----:B-1----:R-:W-:Y:S06]  /*11a0*/  BRA.U UP4, `(.L_x_17) ;  /* 0x0000000104607547 */ /* 0x002fec000b800000 */
[----:B------:R-:W-:Y:S02]  /*11b0*/  ISETP.NE.AND P4, PT, R58, RZ, PT ;  /* 0x000000ff3a00720c */ /* 0x000fe40003f85270 */
[C---:B------:R-:W-:Y:S02]  /*11c0*/  LOP3.LUT R2, R60.reuse, 0x2, RZ, 0x3c, !PT ;  /* 0x000000023c027812 */ /* 0x040fe400078e3cff */
[C---:B------:R-:W-:Y:S02]  /*11d0*/  LOP3.LUT R0, R60.reuse, 0x4, RZ, 0x3c, !PT ;  /* 0x000000043c007812 */ /* 0x040fe400078e3cff */
[----:B------:R-:W-:Y:S02]  /*11e0*/  ISETP.GT.U32.AND P3, PT, R60, 0x1, P4 ;  /* 0x000000013c00780c */ /* 0x000fe40002764070 */
[----:B------:R-:W-:Y:S02]  /*11f0*/  ISETP.GT.U32.AND P2, PT, R2, 0x1, P4 ;  /* 0x000000010200780c */ /* 0x000fe40002744070 */
[----:B------:R-:W-:-:S02]  /*1200*/  ISETP.GT.U32.AND P1, PT, R0, 0x1, P4 ;  /* 0x000000010000780c */ /* 0x000fc40002724070 */
[----:B------:R-:W-:Y:S02]  /*1210*/  LOP3.LUT R4, R60, 0x6, RZ, 0x3c, !PT ;  /* 0x000000063c047812 */ /* 0x000fe400078e3cff */
[----:B------:R-:W-:Y:S02]  /*1220*/  SEL R2, RZ, 0x1, P3 ;  /* 0x00000001ff027807 */ /* 0x000fe40001800000 */
[----:B------:R-:W-:Y:S02]  /*1230*/  SEL R3, RZ, 0x2, P3 ;  /* 0x00000002ff037807 */ /* 0x000fe40001800000 */
[----:B------:R-:W-:Y:S02]  /*1240*/  SEL R0, RZ, 0x4, P2 ;  /* 0x00000004ff007807 */ /* 0x000fe40001000000 */
[----:B------:R-:W-:Y:S02]  /*1250*/  ISETP.GT.U32.AND P4, PT, R4, 0x1, P4 ;  /* 0x000000010400780c */ /* 0x000fe40002784070 */
[----:B------:R-:W-:-:S02]  /*1260*/  IADD3 R0, PT, PT, R0, R3, R2 ;  /* 0x0000000300007210 */ /* 0x000fc40007ffe002 */
[----:B------:R-:W-:Y:S02]  /*1270*/  SEL R4, RZ, 0x10, P1 ;  /* 0x00000010ff047807 */ /* 0x000fe40000800000 */
[----:B------:R-:W-:Y:S02]  /*1280*/  SEL R3, RZ, 0x8, P2 ;  /* 0x00000008ff037807 */ /* 0x000fe40001000000 */
[----:B------:R-:W-:Y:S02]  /*1290*/  SEL R2, RZ, 0x40, P4 ;  /* 0x00000040ff027807 */ /* 0x000fe40002000000 */
[----:B------:R-:W-:Y:S02]  /*12a0*/  SEL R5, RZ, 0x20, P1 ;  /* 0x00000020ff057807 */ /* 0x000fe40000800000 */
[----:B------:R-:W-:Y:S01]  /*12b0*/  IADD3 R4, PT, PT, R4, R0, R3 ;  /* 0x0000000004047210 */ /* 0x000fe20007ffe003 */
[----:B------:R-:W-:Y:S01]  /*12c0*/  IMAD.MOV.U32 R0, RZ, RZ, 0x3 ;  /* 0x00000003ff007424 */ /* 0x000fe200078e00ff */
[----:B------:R-:W-:-:S02]  /*12d0*/  LOP3.LUT R3, R60, 0xfffffffe, RZ, 0xc0, !PT ;  /* 0xfffffffe3c037812 */ /* 0x000fc400078ec0ff */
[----:B------:R-:W-:Y:S02]  /*12e0*/  IADD3 R5, PT, PT, R2, R4, R5 ;  /* 0x0000000402057210 */ /* 0x000fe40007ffe005 */
[----:B------:R-:W-:Y:S02]  /*12f0*/  SEL R2, RZ, 0x80, P4 ;  /* 0x00000080ff027807 */ /* 0x000fe40002000000 */
[----:B------:R-:W-:-:S03]  /*1300*/  SHF.L.U32 R0, R0, R3, RZ ;  /* 0x0000000300007219 */ /* 0x000fc600000006ff */
[----:B------:R-:W-:-:S05]  /*1310*/  IMAD.IADD R2, R5, 0x1, R2 ;  /* 0x0000000105027824 */ /* 0x000fca00078e0202 */
[----:B------:R-:W-:Y:S02]  /*1320*/  PRMT R8, R2, 0x7610, R8 ;  /* 0x0000761002087816 */ /* 0x000fe40000000008 */
.L_x_17:
[----:B------:R-:W-:Y:S05]  /*1330*/  @!P0 BRA `(.L_x_18) ;  /* 0x0000000000b88947 */ /* 0x000fea0003800000 */
[----:B------:R-:W1:Y:S01]  /*1340*/  LDC.64 R4, c[0x0][0xb18] ;  /* 0x0002c600ff047b82 */ /* 0x000e620000000a00 */
[----:B------:R-:W-:-:S07]  /*1350*/  ISETP.NE.AND P0, PT, R9, 0x1, PT ;  /* 0x000000010900780c */ /* 0x000fce0003f05270 */
[----:B------:R-:W2:Y:S08]  /*1360*/  LDC R14, c[0x0][0xb0c] ;  /* 0x0002c300ff0e7b82 */ /* 0x000eb00000000800 */
[----:B------:R-:W3:Y:S08]  /*1370*/  LDC R13, c[0x0][0x370] ;  /* 0x0000dc00ff0d7b82 */ /* 0x000ef00000000800 */
[----:B------:R-:W4:Y:S01]  /*1380*/  LDC R16, c[0x0][0x374] ;  /* 0x0000dd00ff107b82 */ /* 0x000f220000000800 */
[----:B-1----:R-:W-:-:S07]  /*1390*/  ISETP.NE.AND P1, PT, R4, 0x1, PT ;  /* 0x000000010400780c */ /* 0x002fce0003f25270 */
[----:B------:R-:W3:Y:S01]  /*13a0*/  LDC.64 R6, c[0x0][0xb10] ;  /* 0x0002c400ff067b82 */ /* 0x000ee20000000a00 */
[----:B--2---:R-:W-:-:S07]  /*13b0*/  ISETP.NE.AND P2, PT, R14, 0x1, PT ;  /* 0x000000010e00780c */ /* 0x004fce0003f45270 */
[----:B------:R-:W1:Y:S08]  /*13c0*/  LDC R12, c[0x0][0xb20] ;  /* 0x0002c800ff0c7b82 */ /* 0x000e700000000800 */
[----:B------:R-:W2:Y:S01]  /*13d0*/  LDC.64 R2, c[0x0][0xb28] ;  /* 0x0002ca00ff027b82 */ /* 0x000ea20000000a00 */
[----:B----4-:R-:W-:-:S04]  /*13e0*/  IMAD.HI.U32 R15, R16, R5, RZ ;  /* 0x00000005100f7227 */ /* 0x010fc800078e00ff */
[----:B------:R-:W-:-:S04]  /*13f0*/  IMAD.HI.U32 R5, R20, R5, RZ ;  /* 0x0000000514057227 */ /* 0x000fc800078e00ff */
[----:B---3--:R-:W-:-:S04]  /*1400*/  IMAD.HI.U32 R18, R13, R6, RZ ;  /* 0x000000060d127227 */ /* 0x008fc800078e00ff */
[C---:B------:R-:W-:Y:S01]  /*1410*/  IMAD.HI.U32 R22, R11.reuse, R6, RZ ;  /* 0x000000060b167227 */ /* 0x040fe200078e00ff */
[-C--:B------:R-:W-:Y:S02]  /*1420*/  @P2 SHF.R.U32.HI R13, RZ, R7.reuse, R18 ;  /* 0x00000007ff0d2219 */ /* 0x080fe40000011612 */
[-C--:B-1----:R-:W-:Y:S02]  /*1430*/  @P1 SHF.R.U32.HI R16, RZ, R12.reuse, R15 ;  /* 0x0000000cff101219 */ /* 0x082fe4000001160f */
[----:B------:R-:W-:Y:S02]  /*1440*/  SHF.R.U32.HI R5, RZ, R12, R5 ;  /* 0x0000000cff057219 */ /* 0x000fe40000011605 */
[----:B------:R-:W-:Y:S02]  /*1450*/  SHF.R.U32.HI R22, RZ, R7, R22 ;  /* 0x00000007ff167219 */ /* 0x000fe40000011616 */
[----:B------:R-:W-:Y:S01]  /*1460*/  SEL R5, R20, R5, !P1 ;  /* 0x0000000514057207 */ /* 0x000fe20004800000 */
[----:B--2---:R-:W-:Y:S01]  /*1470*/  IMAD.HI.U32 R18, R16, R2, RZ ;  /* 0x0000000210127227 */ /* 0x004fe200078e00ff */
[----:B------:R-:W-:-:S02]  /*1480*/  SEL R21, R11, R22, !P2 ;  /* 0x000000160b157207 */ /* 0x000fc40005000000 */
[----:B------:R-:W-:Y:S01]  /*1490*/  IADD3 R7, PT, PT, -R5, RZ, RZ ;  /* 0x000000ff05077210 */ /* 0x000fe20007ffe1ff */
[----:B------:R-:W-:Y:S01]  /*14a0*/  IMAD.HI.U32 R6, R13, R2, RZ ;  /* 0x000000020d067227 */ /* 0x000fe200078e00ff */
[----:B------:R-:W-:-:S03]  /*14b0*/  @P0 SHF.R.U32.HI R16, RZ, R3, R18 ;  /* 0x00000003ff100219 */ /* 0x000fc60000011612 */
[----:B------:R-:W-:Y:S01]  /*14c0*/  IMAD R7, R4, R7, R20 ;  /* 0x0000000704077224 */ /* 0x000fe200078e0214 */
[----:B------:R-:W-:Y:S01]  /*14d0*/  @P0 SHF.R.U32.HI R13, RZ, R3, R6 ;  /* 0x00000003ff0d0219 */ /* 0x000fe20000011606 */
[----:B------:R-:W-:-:S04]  /*14e0*/  IMAD R16, R16, R9, RZ ;  /* 0x0000000910107224 */ /* 0x000fc800078e02ff */
[----:B------:R-:W-:Y:S01]  /*14f0*/  IMAD R6, R13, R9, RZ ;  /* 0x000000090d067224 */ /* 0x000fe200078e02ff */
[----:B------:R-:W-:-:S04]  /*1500*/  ISETP.GE.AND P1, PT, R5, R16, PT ;  /* 0x000000100500720c */ /* 0x000fc80003f26270 */
[----:B------:R-:W-:Y:S01]  /*1510*/  ISETP.GE.OR P1, PT, R21, R6, P1 ;  /* 0x000000061500720c */ /* 0x000fe20000f26670 */
[----:B------:R-:W-:-:S05]  /*1520*/  IMAD.HI.U32 R6, R5, R2, RZ ;  /* 0x0000000205067227 */ /* 0x000fca00078e00ff */
[----:B------:R-:W-:-:S04]  /*1530*/  SHF.R.U32.HI R6, RZ, R3, R6 ;  /* 0x00000003ff067219 */ /* 0x000fc80000011606 */
[----:B------:R-:W-:-:S03]  /*1540*/  SEL R6, R5, R6, !P0 ;  /* 0x0000000605067207 */ /* 0x000fc60004000000 */
[----:B------:R-:W-:Y:S01]  /*1550*/  @!P1 IMAD.HI.U32 R12, R21, R2, RZ ;  /* 0x00000002150c9227 */ /* 0x000fe200078e00ff */
[----:B------:R-:W-:-:S04]  /*1560*/  IADD3 R2, PT, PT, -R6, RZ, RZ ;  /* 0x000000ff06027210 */ /* 0x000fc80007ffe1ff */
[----:B------:R-:W-:Y:S01]  /*1570*/  @!P1 SHF.R.U32.HI R12, RZ, R3, R12 ;  /* 0x00000003ff0c9219 */ /* 0x000fe2000001160c */
[----:B------:R-:W-:-:S03]  /*1580*/  IMAD R2, R9, R2, R5 ;  /* 0x0000000209027224 */ /* 0x000fc600078e0205 */
[----:B------:R-:W-:-:S05]  /*1590*/  @!P1 SEL R3, R21, R12, !P0 ;  /* 0x0000000c15039207 */ /* 0x000fca0004000000 */
[--C-:B------:R-:W-:Y:S02]  /*15a0*/  @!P1 IMAD.IADD R6, R6, 0x1, -R3.reuse ;  /* 0x0000000106069824 */ /* 0x100fe400078e0a03 */
[----:B------:R-:W-:Y:S01]  /*15b0*/  @!P1 IMAD R3, R2, R13, R3 ;  /* 0x0000000d02039224 */ /* 0x000fe200078e0203 */
[----:B------:R-:W-:Y:S01]  /*15c0*/  IADD3 R2, PT, PT, -R21, RZ, RZ ;  /* 0x000000ff15027210 */ /* 0x000fe20007ffe1ff */
[----:B------:R-:W-:Y:S02]  /*15d0*/  @!P1 IMAD R5, R6, R9, R21 ;  /* 0x0000000906059224 */ /* 0x000fe400078e0215 */
[----:B------:R-:W-:Y:S02]  /*15e0*/  @!P1 IMAD.MOV.U32 R21, RZ, RZ, R3 ;  /* 0x000000ffff159224 */ /* 0x000fe400078e0003 */
[----:B------:R-:W-:Y:S02]  /*15f0*/  IMAD R2, R14, R2, R11 ;  /* 0x000000020e027224 */ /* 0x000fe400078e020b */
[----:B------:R-:W-:-:S02]  /*1600*/  IMAD R20, R5, R4, R7 ;  /* 0x0000000405147224 */ /* 0x000fc400078e0207 */
[----:B------:R-:W-:Y:S02]  /*1610*/  IMAD R21, R21, R14, R2 ;  /* 0x0000000e15157224 */ /* 0x000fe400078e0202 */
.L_x_18:
[----:B------:R-:W-:Y:S05]  /*1620*/  BRA.U UP0, `(.L_x_19) ;  /* 0x0000000100407547 */ /* 0x000fea000b800000 */
[----:B------:R-:W1:Y:S08]  /*1630*/  LDC.64 R4, c[0x0][0xb10] ;  /* 0x0002c400ff047b82 */ /* 0x000e700000000a00 */
[----:B------:R-:W2:Y:S08]  /*1640*/  LDC.64 R2, c[0x0][0xb18] ;  /* 0x0002c600ff027b82 */ /* 0x000eb00000000a00 */
[----:B------:R-:W3:Y:S08]  /*1650*/  LDC R6, c[0x0][0xb20] ;  /* 0x0002c800ff067b82 */ /* 0x000ef00000000800 */
[----:B------:R-:W4:Y:S01]  /*1660*/  LDC R12, c[0x0][0xb0c] ;  /* 0x0002c300ff0c7b82 */ /* 0x000f220000000800 */
[----:B-1----:R-:W-:-:S05]  /*1670*/  IMAD.HI.U32 R4, R21, R4, RZ ;  /* 0x0000000415047227 */ /* 0x002fca00078e00ff */
[----:B------:R-:W-:Y:S01]  /*1680*/  SHF.R.U32.HI R4, RZ, R5, R4 ;  /* 0x00000005ff047219 */ /* 0x000fe20000011604 */
[----:B--2---:R-:W-:Y:S01]  /*1690*/  IMAD.HI.U32 R3, R20, R3, RZ ;  /* 0x0000000314037227 */ /* 0x004fe200078e00ff */
[----:B------:R-:W-:-:S04]  /*16a0*/  ISETP.NE.AND P0, PT, R2, 0x1, PT ;  /* 0x000000010200780c */ /* 0x000fc80003f05270 */
[----:B---3--:R-:W-:-:S04]  /*16b0*/  SHF.R.U32.HI R3, RZ, R6, R3 ;  /* 0x00000006ff037219 */ /* 0x008fc80000011603 */
[----:B------:R-:W-:Y:S02]  /*16c0*/  SEL R3, R20, R3, !P0 ;  /* 0x0000000314037207 */ /* 0x000fe40004000000 */
[----:B----4-:R-:W-:-:S04]  /*16d0*/  ISETP.NE.AND P1, PT, R12, 0x1, PT ;  /* 0x000000010c00780c */ /* 0x010fc80003f25270 */
[----:B------:R-:W-:-:S05]  /*16e0*/  SEL R6, R21, R4, !P1 ;  /* 0x0000000415067207 */ /* 0x000fca0004800000 */
[----:B------:R-:W-:Y:S02]  /*16f0*/  IMAD.IADD R4, R3, 0x1, -R6 ;  /* 0x0000000103047824 */ /* 0x000fe400078e0a06 */
[----:B------:R-:W-:Y:S02]  /*1700*/  IMAD.IADD R3, R6, 0x1, -R3 ;  /* 0x0000000106037824 */ /* 0x000fe400078e0a03 */
[----:B------:R-:W-:Y:S02]  /*1710*/  IMAD R21, R4, R12, R21 ;  /* 0x0000000c04157224 */ /* 0x000fe400078e0215 */
[----:B------:R-:W-:Y:S02]  /*1720*/  IMAD R20, R3, R2, R20 ;  /* 0x0000000203147224 */ /* 0x000fe400078e0214 */
.L_x_19:
[----:B------:R-:W-:Y:S05]  /*1730*/  BRA.U !UP2, `(.L_x_20) ;  /* 0x000000010a0c7547 */ /* 0x000fea000b800000 */
[----:B------:R-:W-:Y:S01]  /*1740*/  UCGABAR_WAIT ;  /* 0x0000000000007dc7 */ /* 0x000fe20008000000 */
[----:B------:R-:W-:Y:S01]  /*1750*/  CCTL.IVALL ;  /* 0x00000000ff00798f */ /* 0x000fe20002000000 */
[----:B------:R-:W-:Y:S05]  /*1760*/  BRA `(.L_x_21) ;  /* 0x0000000000047947 */ /* 0x000fea0003800000 */
.L_x_20:
[----:B------:R-:W-:Y:S06]  /*1770*/  BAR.SYNC.DEFER_BLOCKING 0x0 ;  /* 0x0000000000007b1d */ /* 0x000fec0000010000 */
.L_x_21:
[----:B------:R-:W-:Y:S05]  /*1780*/  BRA.U UP3, `(.L_x_22) ;  /* 0x0000001503307547 */ /* 0x000fea000b800000 */
[----:B------:R-:W1:Y:S01]  /*1790*/  LDCU UR13, c[0x0][0x38c] ;  /* 0x00007180ff0d77ac */ /* 0x000e620008000800 */
[----:B------:R-:W2:Y:S01]  /*17a0*/  LDC R9, c[0x0][0x370] ;  /* 0x0000dc00ff097b82 */ /* 0x000ea20000000800 */
[----:B------:R-:W-:Y:S01]  /*17b0*/  IMAD.SHL.U32 R16, R11, 0x40, RZ ;  /* 0x000000400b107824 */ /* 0x000fe200078e00ff */
[----:B------:R-:W-:Y:S01]  /*17c0*/  PLOP3.LUT P1, PT, PT, PT, UP5, 0x80, 0x8 ;  /* 0x000000000008781c */ /* 0x000fe20003f2f058 */
[----:B------:R-:W-:Y:S01]  /*17d0*/  HFMA2 R12, -RZ, RZ, 0, 0 ;  /* 0x00000000ff0c7431 */ /* 0x000fe200000001ff */
[----:B------:R-:W-:Y:S01]  /*17e0*/  UISETP.NE.AND UP1, UPT, UR10, URZ, UPT ;  /* 0x000000ff0a00728c */ /* 0x000fe2000bf25270 */
[----:B------:R-:W-:Y:S01]  /*17f0*/  ISETP.NE.AND P4, PT, R10, RZ, P5 ;  /* 0x000000ff0a00720c */ /* 0x000fe20002f85270 */
[----:B------:R-:W-:Y:S01]  /*1800*/  IMAD.MOV.U32 R15, RZ, RZ, 0x1 ;  /* 0x00000001ff0f7424 */ /* 0x000fe200078e00ff */
[----:B------:R-:W-:Y:S01]  /*1810*/  PLOP3.LUT P1, PT, P1, PT, PT, 0x8, 0x80 ;  /* 0x000000000080781c */ /* 0x000fe20000f2e170 */
[----:B------:R-:W3:Y:S01]  /*1820*/  LDC R0, c[0x0][0x374] ;  /* 0x0000dd00ff007b82 */ /* 0x000ee20000000800 */
[----:B------:R-:W-:Y:S01]  /*1830*/  IMAD.MOV.U32 R14, RZ, RZ, RZ ;  /* 0x000000ffff0e7224 */ /* 0x000fe200078e00ff */
[----:B------:R-:W-:Y:S01]  /*1840*/  MOV R8, 0x1 ;  /* 0x0000000100087802 */ /* 0x000fe20000000f00 */
[----:B------:R-:W-:Y:S01]  /*1850*/  IMAD.MOV.U32 R10, RZ, RZ, RZ ;  /* 0x000000ffff0a7224 */ /* 0x000fe200078e00ff */
[----:B------:R-:W-:Y:S01]  /*1860*/  LOP3.LUT R16, R16, 0x40, RZ, 0xc0, !PT ;  /* 0x0000004010107812 */ /* 0x000fe200078ec0ff */
[----:B------:R-:W4:Y:S01]  /*1870*/  LDCU.64 UR22, c[0x0][0x348] ;  /* 0x00006900ff1677ac */ /* 0x000f220008000a00 */
[----:B-1----:R-:W-:-:S02]  /*1880*/  UIADD3 UR8, UPT, UPT, UR13, 0x3f, URZ ;  /* 0x0000003f0d087890 */ /* 0x002fc4000fffe0ff */
[----:B------:R-:W-:Y:S02]  /*1890*/  USEL UR25, UR6, 0x2, UP1 ;  /* 0x0000000206197887 */ /* 0x000fe40008800000 */
[----:B------:R-:W-:Y:S01]  /*18a0*/  USHF.R.S32.HI UR15, URZ, 0x1f, UR8 ;  /* 0x0000001fff0f7899 */ /* 0x000fe20008011408 */
[----:B------:R-:W-:-:S03]  /*18b0*/  UMOV UR26, URZ ;  /* 0x000000ff001a7c82 */ /* 0x000fc60008000000 */
[----:B------:R-:W-:Y:S02]  /*18c0*/  ULEA.HI UR15, UR15, UR8, URZ, 0x6 ;  /* 0x000000080f0f7291 */ /* 0x000fe4000f8f30ff */
[----:B------:R-:W-:Y:S02]  /*18d0*/  UIADD3 UR8, UPT, UPT, UR13, -0x1, URZ ;  /* 0xffffffff0d087890 */ /* 0x000fe4000fffe0ff */
[----:B------:R-:W-:Y:S02]  /*18e0*/  USHF.R.S32.HI UR15, URZ, 0x6, UR15 ;  /* 0x00000006ff0f7899 */ /* 0x000fe4000801140f */
[----:B------:R-:W-:Y:S02]  /*18f0*/  UISETP.GE.U32.AND UP2, UPT, UR8, -0x7f, UPT ;  /* 0xffffff810800788c */ /* 0x000fe4000bf46070 */
[----:B------:R-:W-:Y:S02]  /*1900*/  UISETP.LT.U32.AND UP0, UPT, UR15, 0x7, UPT ;  /* 0x000000070f00788c */ /* 0x000fe4000bf01070 */
[----:B------:R-:W-:-:S02]  /*1910*/  UIADD3 UR13, UPT, UPT, UR13, 0x7e, URZ ;  /* 0x0000007e0d0d7890 */ /* 0x000fc4000fffe0ff */
[----:B------:R-:W-:-:S04]  /*1920*/  USEL UR14, UR15, 0x7, UP0 ;  /* 0x000000070f0e7887 */ /* 0x000fc80008000000 */
[----:B------:R-:W-:Y:S02]  /*1930*/  UIADD3 UR24, UPT, UPT, UR14, -0x1, URZ ;  /* 0xffffffff0e187890 */ /* 0x000fe4000fffe0ff */
[----:B------:R-:W-:Y:S02]  /*1940*/  @UP2 UIADD3 UR24, UPT, UPT, UR14, URZ, URZ ;  /* 0x000000ff0e182290 */ /* 0x000fe4000fffe0ff */
[----:B------:R-:W-:Y:S02]  /*1950*/  UIADD3 UR27, UPT, UPT, UR15, -UR14, URZ ;  /* 0x8000000e0f1b7290 */ /* 0x000fe4000fffe0ff */
[----:B------:R-:W-:Y:S02]  /*1960*/  UIADD3 UR21, UPT, UPT, UR24, 0x1, URZ ;  /* 0x0000000118157890 */ /* 0x000fe4000fffe0ff */
[----:B--2-4-:R-:W-:-:S12]  /*1970*/  UIADD3 UR24, UPT, UPT, -UR24, URZ, URZ ;  /* 0x000000ff18187290 */ /* 0x014fd8000fffe1ff */
.L_x_42:
[----:B------:R-:W-:Y:S01]  /*1980*/  UISETP.NE.AND UP0, UPT, UR37, URZ, UPT ;  /* 0x000000ff2500728c */ /* 0x000fe2000bf05270 */
[----:B------:R-:W1:Y:S08]  /*1990*/  S2UR UR37, SR_CgaCtaId ;  /* 0x00000000002579c3 */ /* 0x000e700000008800 */
[----:B------:R-:W-:Y:S05]  /*19a0*/  BRA.U UP0, `(.L_x_23) ;  /* 0x0000000100347547 */ /* 0x000fea000b800000 */
[----:B------:R-:W2:Y:S01]  /*19b0*/  S2R R2, SR_CgaCtaId ;  /* 0x0000000000027919 */ /* 0x000ea20000008800 */
[----:B------:R-:W-:-:S04]  /*19c0*/  MOV R3, 0x400 ;  /* 0x0000040000037802 */ /* 0x000fc80000000f00 */
[----:B--2---:R-:W-:Y:S02]  /*19d0*/  LEA R3, R2, R3, 0x18 ;  /* 0x0000000302037211 */ /* 0x004fe400078ec0ff */
[----:B------:R-:W-:-:S03]  /*19e0*/  SHF.L.U32 R2, R8, 0x1f, RZ ;  /* 0x0000001f08027819 */ /* 0x000fc600000006ff */
[----:B------:R-:W-:-:S04]  /*19f0*/  IMAD R3, R10, 0x8, R3 ;  /* 0x000000080a037824 */ /* 0x000fc800078e0203 */
[----:B------:R-:W2:Y:S02]  /*1a00*/  SYNCS.PHASECHK.TRANS64.TRYWAIT P0, [R3+URZ+0x130], R2 ;  /* 0x00013002030075a7 */ /* 0x000ea400080011ff */
[----:B--2---:R-:W-:Y:S05]  /*1a10*/  @!P0 BRA `(.L_x_24) ;  /* 0x0000007000808947 */ /* 0x004fea0003800000 */
.L_x_152:
[----:B------:R-:W-:Y:S01]  /*1a20*/  VIADD R10, R10, 0x1 ;  /* 0x000000010a0a7836 */ /* 0x000fe20000000000 */
[----:B------:R2:W-:Y:S04]  /*1a30*/  SYNCS.ARRIVE.TRANS64.A1T0 RZ, [R3+URZ+0x120], RZ ;  /* 0x000120ff03ff79a7 */ /* 0x0005e800081000ff */
[----:B------:R-:W-:-:S04]  /*1a40*/  ISETP.NE.AND P0, PT, R10, 0x2, PT ;  /* 0x000000020a00780c */ /* 0x000fc80003f05270 */
[----:B------:R-:W-:Y:S02]  /*1a50*/  SEL R10, R10, RZ, P0 ;  /* 0x000000ff0a0a7207 */ /* 0x000fe40000000000 */
[----:B--2---:R-:W-:-:S04]  /*1a60*/  SEL R3, RZ, 0x1, P0 ;  /* 0x00000001ff037807 */ /* 0x004fc80000000000 */
[----:B------:R-:W-:-:S07]  /*1a70*/  LOP3.LUT R8, R8, R3, RZ, 0x3c, !PT ;  /* 0x0000000308087212 */ /* 0x000fce00078e3cff */
.L_x_23:
[----:B------:R-:W-:Y:S01]  /*1a80*/  UMOV UR6, 0x400 ;  /* 0x0000040000067882 */ /* 0x000fe20000000000 */
[----:B------:R-:W-:Y:S01]  /*1a90*/  LEA.HI R3, R21, R21, RZ, 0x1 ;  /* 0x0000001515037211 */ /* 0x000fe200078f08ff */
[----:B-1----:R-:W-:Y:S01]  /*1aa0*/  ULEA UR6, UR37, UR6, 0x18 ;  /* 0x0000000625067291 */ /* 0x002fe2000f8ec0ff */
[----:B------:R-:W-:Y:S01]  /*1ab0*/  SHF.L.U32 R2, R15, 0x1f, RZ ;  /* 0x0000001f0f027819 */ /* 0x000fe200000006ff */
[----:B------:R-:W-:Y:S01]  /*1ac0*/  UISETP.GE.U32.AND UP0, UPT, UR13, 0x7f, UPT ;  /* 0x0000007f0d00788c */ /* 0x000fe2000bf06070 */
[C---:B------:R-:W-:Y:S01]  /*1ad0*/  R2UR UR9, R16.reuse ;  /* 0x00000000100972ca */ /* 0x040fe200000e0000 */
[----:B------:R-:W-:Y:S01]  /*1ae0*/  ULEA UR8, UR26, UR6, 0x3 ;  /* 0x000000061a087291 */ /* 0x000fe2000f8e18ff */
[----:B------:R-:W-:Y:S01]  /*1af0*/  IMAD.SHL.U32 R3, R3, 0x40, RZ ;  /* 0x0000004003037824 */ /* 0x000fe200078e00ff */
[----:B------:R-:W-:Y:S01]  /*1b00*/  R2UR UR10, R16 ;  /* 0x00000000100a72ca */ /* 0x000fe200000e0000 */
[----:B------:R-:W-:-:S03]  /*1b10*/  UMOV UR28, URZ ;  /* 0x000000ff001c7c82 */ /* 0x000fc60008000000 */
[----:B------:R-:W-:-:S03]  /*1b20*/  R2UR UR34, R3 ;  /* 0x00000000032272ca */ /* 0x000fc600000e0000 */
[----:B------:R1:W2:Y:S01]  /*1b30*/  SYNCS.PHASECHK.TRANS64.TRYWAIT P0, [UR8+0x38], R2 ;  /* 0x00003802ff0075a7 */ /* 0x0002a20008001108 */
[----:B------:R-:W-:-:S09]  /*1b40*/  R2UR UR8, R20 ;  /* 0x00000000140872ca */ /* 0x000fd200000e0000 */
[----:B------:R-:W-:-:S04]  /*1b50*/  ULOP3.LUT UR34, UR9, 0xffffff80, UR34, 0xf8, !UPT ;  /* 0xffffff8009227892 */ /* 0x000fc8000f8ef822 */
[----:B------:R-:W-:Y:S01]  /*1b60*/  ULEA UR10, UR8, UR10, 0x7 ;  /* 0x0000000a080a7291 */ /* 0x000fe2000f8e38ff */
[----:B------:R-:W-:Y:S11]  /*1b70*/  BRA.U !UP0, `(.L_x_25) ;  /* 0x0000000108cc7547 */ /* 0x000ff6000b800000 */
[----:B------:R-:W-:Y:S01]  /*1b80*/  UMOV UR16, UR24 ;  /* 0x0000001800107c82 */ /* 0x000fe20008000000 */
[----:B------:R-:W-:Y:S01]  /*1b90*/  UMOV UR20, UR26 ;  /* 0x0000001a00147c82 */ /* 0x000fe20008000000 */
[----:B------:R-:W-:Y:S01]  /*1ba0*/  UMOV UR35, URZ ;  /* 0x000000ff00237c82 */ /* 0x000fe20008000000 */
[----:B------:R-:W-:-:S05]  /*1bb0*/  UMOV UR11, UR5 ;  /* 0x00000005000b7c82 */ /* 0x000fca0008000000 */
.L_x_31:
[----:B------:R-:W-:Y:S01]  /*1bc0*/  ULEA UR33, UR20, UR6, 0x3 ;  /* 0x0000000614217291 */ /* 0x000fe2000f8e18ff */
[----:B------:R-:W-:Y:S01]  /*1bd0*/  @P5 MOV R3, 0x8000 ;  /* 0x0000800000035802 */ /* 0x000fe20000000f00 */
[----:B-12-4-:R-:W-:Y:S10]  /*1be0*/  @P0 BRA `(.L_x_26) ;  /* 0x00000000000c0947 */ /* 0x016ff40003800000 */
[----:B------:R-:W-:-:S04]  /*1bf0*/  SHF.L.U32 R5, R15, 0x1f, RZ ;  /* 0x0000001f0f057819 */ /* 0x000fc800000006ff */
[----:B------:R-:W2:Y:S02]  /*1c00*/  SYNCS.PHASECHK.TRANS64.TRYWAIT P0, [UR33+0x38], R5 ;  /* 0x00003805ff0075a7 */ /* 0x000ea40008001121 */
[----:B--2---:R-:W-:Y:S05]  /*1c10*/  @!P0 BRA `(.L_x_27) ;  /* 0x0000007000148947 */ /* 0x004fea0003800000 */
.L_x_26:
[----:B------:R2:W-:Y:S01]  /*1c20*/  @P5 SYNCS.ARRIVE.TRANS64 RZ, [UR33], R3 ;  /* 0x00000003ffff59a7 */ /* 0x0005e20008000021 */
[----:B------:R-:W-:Y:S02]  /*1c30*/  ULOP3.LUT UR8, UR25, 0x2, URZ, 0xfc, !UPT ;  /* 0x0000000219087892 */ /* 0x000fe4000f8efcff */
[----:B------:R-:W-:Y:S02]  /*1c40*/  UIADD3 UR16, UPT, UPT, UR16, 0x1, URZ ;  /* 0x0000000110107890 */ /* 0x000fe4000fffe0ff */
[----:B------:R-:W-:Y:S02]  /*1c50*/  UISETP.NE.AND UP0, UPT, UR8, 0x2, UPT ;  /* 0x000000020800788c */ /* 0x000fe4000bf05270 */
[----:B------:R-:W-:-:S07]  /*1c60*/  UISETP.NE.AND UP2, UPT, UR16, 0x1, UPT ;  /* 0x000000011000788c */ /* 0x000fce000bf45270 */
[----:B------:R-:W-:Y:S05]  /*1c70*/  BRA.U UP0, `(.L_x_28) ;  /* 0x0000000100047547 */ /* 0x000fea000b800000 */
[----:B------:R-:W-:Y:S05]  /*1c80*/  BPT.TRAP 0x1 ;  /* 0x000000040000795c */ /* 0x000fea0000300000 */
.L_x_28:
[----:B------:R-:W-:Y:S04]  /*1c90*/  BSSY.RECONVERGENT B0, `(.L_x_29) ;  /* 0x0000003000007945 */ /* 0x000fe80003800200 */
[----:B------:R-:W-:Y:S05]  /*1ca0*/  @!P4 BRA `(.L_x_30) ;  /* 0x000000000004c947 */ /* 0x000fea0003800000 */
[----:B------:R-:W-:Y:S05]  /*1cb0*/  BPT.TRAP 0x1 ;  /* 0x000000040000795c */ /* 0x000fea0000300000 */
.L_x_30:
[----:B------:R-:W-:Y:S05]  /*1cc0*/  BSYNC.RECONVERGENT B0 ;  /* 0x0000000000007941 */ /* 0x000fea0003800200 */
.L_x_29:
[----:B------:R-:W-:Y:S02]  /*1cd0*/  UIADD3 UR26, UPT, UPT, UR20, 0x1, URZ ;  /* 0x00000001141a7890 */ /* 0x000fe4000fffe0ff */
[----:B------:R-:W-:Y:S02]  /*1ce0*/  ULEA UR32, UR20, UR6, 0xd ;  /* 0x0000000614207291 */ /* 0x000fe4000f8e68ff */
[----:B------:R-:W-:Y:S02]  /*1cf0*/  UISETP.NE.AND UP0, UPT, UR26, 0x7, UPT ;  /* 0x000000071a00788c */ /* 0x000fe4000bf05270 */
[----:B------:R-:W-:Y:S02]  /*1d00*/  UIADD3 UR38, UP1, UPT, UR22, 0x80, URZ ;  /* 0x0000008016267890 */ /* 0x000fe4000ff3e0ff */
[----:B------:R-:W-:Y:S02]  /*1d10*/  USEL UR9, URZ, 0x1, UP0 ;  /* 0x00000001ff097887 */ /* 0x000fe40008000000 */
[----:B------:R-:W-:-:S02]  /*1d20*/  USEL UR26, UR26, URZ, UP0 ;  /* 0x000000ff1a1a7287 */ /* 0x000fc40008000000 */
[----:B------:R-:W-:Y:S02]  /*1d30*/  UIADD3 UR30, UP0, UPT, UR22, 0x180, URZ ;  /* 0x00000180161e7890 */ /* 0x000fe4000ff1e0ff */
[----:B------:R-:W-:Y:S01]  /*1d40*/  ULEA UR8, UR26, UR6, 0x3 ;  /* 0x000000061a087291 */ /* 0x000fe2000f8e18ff */
[----:B------:R-:W-:Y:S01]  /*1d50*/  LOP3.LUT R15, R15, UR9, RZ, 0x3c, !PT ;  /* 0x000000090f0f7c12 */ /* 0x000fe2000f8e3cff */
[----:B------:R-:W-:Y:S02]  /*1d60*/  ULOP3.LUT UR33, UR33, 0xfefffff8, URZ, 0xc0, !UPT ;  /* 0xfefffff821217892 */ /* 0x000fe4000f8ec0ff */
[----:B------:R-:W-:Y:S01]  /*1d70*/  UIADD3.X UR39, UPT, UPT, URZ, UR23, URZ, UP1, !UPT ;  /* 0x00000017ff277290 */ /* 0x000fe20008ffe4ff */
[----:B-1----:R-:W-:Y:S01]  /*1d80*/  SHF.L.U32 R2, R15, 0x1f, RZ ;  /* 0x0000001f0f027819 */ /* 0x002fe200000006ff */
[----:B------:R-:W-:Y:S02]  /*1d90*/  UIADD3 UR32, UPT, UPT, UR32, 0x4300, URZ ;  /* 0x0000430020207890 */ /* 0x000fe4000fffe0ff */
[----:B------:R-:W-:Y:S01]  /*1da0*/  UIADD3.X UR31, UPT, UPT, URZ, UR23, URZ, UP0, !UPT ;  /* 0x00000017ff1f7290 */ /* 0x000fe200087fe4ff */
[----:B------:R4:W1:Y:S01]  /*1db0*/  SYNCS.PHASECHK.TRANS64.TRYWAIT P0, [UR8+0x38], R2 ;  /* 0x00003802ff0075a7 */ /* 0x0008620008001108 */
[----:B------:R-:W-:-:S02]  /*1dc0*/  ULEA UR8, UR20, UR7, 0xc ;  /* 0x0000000714087291 */ /* 0x000fc4000f8e60ff */
[----:B------:R-:W-:Y:S02]  /*1dd0*/  UPRMT UR17, URZ, 0x5410, UR4 ;  /* 0x00005410ff117896 */ /* 0x000fe40008000004 */
[----:B------:R-:W-:Y:S01]  /*1de0*/  ULEA UR8, UR8, UR6, 0x1 ;  /* 0x0000000608087291 */ /* 0x000fe2000f8e08ff */
[----:B------:R-:W-:Y:S01]  /*1df0*/  UMOV UR18, 0x0 ;  /* 0x0000000000127882 */ /* 0x000fe20000000000 */
[----:B------:R-:W-:Y:S02]  /*1e00*/  UMOV UR19, 0x10000000 ;  /* 0x1000000000137882 */ /* 0x000fe40000000000 */
[----:B------:R-:W-:Y:S01]  /*1e10*/  UIADD3 UR8, UPT, UPT, UR8, 0x12300, URZ ;  /* 0x0001230008087890 */ /* 0x000fe2000fffe0ff */
[----:B------:R2:W-:Y:S01]  /*1e20*/  UTMALDG.3D.2CTA [UR32], [UR38], desc[UR18] ;  /* 0x00001220260075b4 */ /* 0x0005e20008211000 */
[----:B------:R-:W-:Y:S01]  /*1e30*/  UMOV UR12, UR36 ;  /* 0x00000024000c7c82 */ /* 0x000fe20008000000 */
[----:B------:R-:W-:Y:S01]  /*1e40*/  UMOV UR9, UR33 ;  /* 0x0000002100097c82 */ /* 0x000fe20008000000 */
[----:B------:R-:W-:Y:S01]  /*1e50*/  UMOV UR28, UR21 ;  /* 0x00000015001c7c82 */ /* 0x000fe20008000000 */
[----:B------:R-:W-:-:S04]  /*1e60*/  UMOV UR20, UR26 ;  /* 0x0000001a00147c82 */ /* 0x000fc80008000000 */
[----:B------:R3:W-:Y:S01]  /*1e70*/  UTMALDG.3D.MULTICAST.2CTA [UR8], [UR30], UR17, desc[UR18] ;  /* 0x000012081e0073b4 */ /* 0x0007e20008211811 */
[----:B--2---:R-:W-:Y:S02]  /*1e80*/  UIADD3 UR35, UPT, UPT, UR35, 0x40, URZ ;  /* 0x0000004023237890 */ /* 0x004fe4000fffe0ff */
[----:B---3--:R-:W-:Y:S01]  /*1e90*/  UIADD3 UR11, UPT, UPT, UR11, 0x40, URZ ;  /* 0x000000400b0b7890 */ /* 0x008fe2000fffe0ff */
[----:B------:R-:W-:Y:S11]  /*1ea0*/  BRA.U UP2, `(.L_x_31) ;  /* 0xfffffffd02447547 */ /* 0x000ff6000b83ffff */
.L_x_25:
[----:B------:R-:W-:Y:S01]  /*1eb0*/  ULEA UR8, UR26, UR6, 0x3 ;  /* 0x000000061a087291 */ /* 0x000fe2000f8e18ff */
[----:B-1--4-:R-:W-:Y:S01]  /*1ec0*/  SHF.L.U32 R2, R15, 0x1f, RZ ;  /* 0x0000001f0f027819 */ /* 0x012fe200000006ff */
[----:B------:R-:W-:Y:S01]  /*1ed0*/  @!P1 SYNCS.ARRIVE.TRANS64.A1T0 RZ, [UR6+0xb8], RZ ;  /* 0x0000b8ffffff99a7 */ /* 0x000fe20008100006 */
[----:B------:R-:W-:-:S06]  /*1ee0*/  UISETP.GT.AND UP0, UPT, UR15, UR14, UPT ;  /* 0x0000000e0f00728c */ /* 0x000fcc000bf04270 */
[----:B--2---:R1:W2:Y:S03]  /*1ef0*/  SYNCS.PHASECHK.TRANS64.TRYWAIT P0, [UR8+0x38], R2 ;  /* 0x00003802ff0075a7 */ /* 0x0042a60008001108 */
[----:B------:R-:W-:Y:S05]  /*1f00*/  BRA.U !UP0, `(.L_x_32) ;  /* 0x0000000108c87547 */ /* 0x000fea000b800000 */
[----:B------:R-:W-:Y:S01]  /*1f10*/  UIADD3 UR30, UPT, UPT, UR27, UR28, URZ ;  /* 0x0000001c1b1e7290 */ /* 0x000fe2000fffe0ff */
[----:B------:R-:W-:-:S11]  /*1f20*/  UMOV UR31, UR26 ;  /* 0x0000001a001f7c82 */ /* 0x000fd60008000000 */
.L_x_38:
[----:B------:R-:W-:Y:S01]  /*1f30*/  ULEA UR17, UR31, UR6, 0x3 ;  /* 0x000000061f117291 */ /* 0x000fe2000f8e18ff */
[----:B--2---:R-:W-:Y:S01]  /*1f40*/  @P5 MOV R3, 0x8000 ;  /* 0x0000800000035802 */ /* 0x004fe20000000f00 */
[----:B-12---:R-:W-:Y:S10]  /*1f50*/  @P0 BRA `(.L_x_33) ;  /* 0x00000000000c0947 */ /* 0x006ff40003800000 */
[----:B------:R-:W-:-:S04]  /*1f60*/  SHF.L.U32 R5, R15, 0x1f, RZ ;  /* 0x0000001f0f057819 */ /* 0x000fc800000006ff */
[----:B------:R-:W2:Y:S02]  /*1f70*/  SYNCS.PHASECHK.TRANS64.TRYWAIT P0, [UR17+0x38], R5 ;  /* 0x00003805ff0075a7 */ /* 0x000ea40008001111 */
[----:B--2---:R-:W-:Y:S05]  /*1f80*/  @!P0 BRA `(.L_x_34) ;  /* 0x0000006c00508947 */ /* 0x004fea0003800000 */
.L_x_33:
[----:B------:R2:W-:Y:S01]  /*1f90*/  @P5 SYNCS.ARRIVE.TRANS64 RZ, [UR17], R3 ;  /* 0x00000003ffff59a7 */ /* 0x0005e20008000011 */
[----:B------:R-:W-:-:S04]  /*1fa0*/  ULOP3.LUT UR8, UR25, 0x2, URZ, 0xfc, !UPT ;  /* 0x0000000219087892 */ /* 0x000fc8000f8efcff */
[----:B------:R-:W-:-:S09]  /*1fb0*/  UISETP.NE.AND UP0, UPT, UR8, 0x2, UPT ;  /* 0x000000020800788c */ /* 0x000fd2000bf05270 */
[----:B------:R-:W-:Y:S05]  /*1fc0*/  BRA.U UP0, `(.L_x_35) ;  /* 0x0000000100047547 */ /* 0x000fea000b800000 */
[----:B------:R-:W-:Y:S05]  /*1fd0*/  BPT.TRAP 0x1 ;  /* 0x000000040000795c */ /* 0x000fea0000300000 */
.L_x_35:
[----:B------:R-:W-:Y:S04]  /*1fe0*/  BSSY.RECONVERGENT B0, `(.L_x_36) ;  /* 0x0000003000007945 */ /* 0x000fe80003800200 */
[----:B------:R-:W-:Y:S05]  /*1ff0*/  @!P4 BRA `(.L_x_37) ;  /* 0x000000000004c947 */ /* 0x000fea0003800000 */
[----:B------:R-:W-:Y:S05]  /*2000*/  BPT.TRAP 0x1 ;  /* 0x000000040000795c */ /* 0x000fea0000300000 */
.L_x_37:
[----:B------:R-:W-:Y:S05]  /*2010*/  BSYNC.RECONVERGENT B0 ;  /* 0x0000000000007941 */ /* 0x000fea0003800200 */
.L_x_36:
        /* <DEDUP_REMOVED lines=9> */
[----:B------:R-:W-:Y:S02]  /*20b0*/  USHF.L.U32 UR19, UR28, 0x6, URZ ;  /* 0x000000061c137899 */ /* 0x000fe400080006ff */
[----:B------:R-:W-:Y:S01]  /*20c0*/  ULOP3.LUT UR17, UR17, 0xfefffff8, URZ, 0xc0, !UPT ;  /* 0xfefffff811117892 */ /* 0x000fe2000f8ec0ff */
[----:B-1----:R-:W-:Y:S01]  /*20d0*/  SHF.L.U32 R2, R15, 0x1f, RZ ;  /* 0x0000001f0f027819 */ /* 0x002fe200000006ff */
[----:B------:R-:W-:Y:S02]  /*20e0*/  UIADD3.X UR41, UPT, UPT, URZ, UR23, URZ, UP1, !UPT ;  /* 0x00000017ff297290 */ /* 0x000fe40008ffe4ff */
[----:B------:R-:W-:Y:S01]  /*20f0*/  UIADD3 UR16, UPT, UPT, UR16, 0x4300, URZ ;  /* 0x0000430010107890 */ /* 0x000fe2000fffe0ff */
[----:B------:R4:W1:Y:S01]  /*2100*/  SYNCS.PHASECHK.TRANS64.TRYWAIT P0, [UR8+0x38], R2 ;  /* 0x00003802ff0075a7 */ /* 0x0008620008001108 */
[----:B------:R-:W-:-:S02]  /*2110*/  ULEA UR8, UR31, UR7, 0xc ;  /* 0x000000071f087291 */ /* 0x000fc4000f8e60ff */
[----:B------:R-:W-:Y:S02]  /*2120*/  UIADD3 UR11, UPT, UPT, UR5, UR19, URZ ;  /* 0x00000013050b7290 */ /* 0x000fe4000fffe0ff */
[----:B------:R-:W-:Y:S02]  /*2130*/  ULEA UR8, UR8, UR6, 0x1 ;  /* 0x0000000608087291 */ /* 0x000fe4000f8e08ff */
[----:B------:R-:W-:Y:S02]  /*2140*/  UPRMT UR29, URZ, 0x5410, UR4 ;  /* 0x00005410ff1d7896 */ /* 0x000fe40008000004 */
[----:B------:R-:W-:Y:S02]  /*2150*/  UIADD3 UR8, UPT, UPT, UR8, 0x12300, URZ ;  /* 0x0001230008087890 */ /* 0x000fe4000fffe0ff */
[----:B------:R-:W-:Y:S01]  /*2160*/  UIADD3.X UR39, UPT, UPT, URZ, UR23, URZ, UP0, !UPT ;  /* 0x00000017ff277290 */ /* 0x000fe200087fe4ff */
[----:B------:R-:W-:Y:S01]  /*2170*/  UMOV UR32, 0x0 ;  /* 0x0000000000207882 */ /* 0x000fe20000000000 */
[----:B------:R-:W-:Y:S01]  /*2180*/  UMOV UR33, 0x10000000 ;  /* 0x1000000000217882 */ /* 0x000fe20000000000 */
[----:B------:R-:W-:Y:S01]  /*2190*/  UMOV UR18, UR34 ;  /* 0x0000002200127c82 */ /* 0x000fe20008000000 */
[----:B------:R-:W-:Y:S01]  /*21a0*/  UMOV UR20, UR36 ;  /* 0x0000002400147c82 */ /* 0x000fe20008000000 */
[----:B------:R-:W-:Y:S01]  /*21b0*/  UMOV UR12, UR36 ;  /* 0x00000024000c7c82 */ /* 0x000fe20008000000 */
[----:B------:R-:W-:Y:S01]  /*21c0*/  UMOV UR9, UR17 ;  /* 0x0000001100097c82 */ /* 0x000fe20008000000 */
[----:B------:R4:W-:Y:S01]  /*21d0*/  UTMALDG.3D.2CTA [UR16], [UR40], desc[UR32] ;  /* 0x00002010280075b4 */ /* 0x0009e20008211000 */
[----:B------:R-:W-:Y:S01]  /*21e0*/  UIADD3 UR28, UPT, UPT, UR28, 0x1, URZ ;  /* 0x000000011c1c7890 */ /* 0x000fe2000fffe0ff */
[----:B------:R-:W-:-:S03]  /*21f0*/  UMOV UR31, UR26 ;  /* 0x0000001a001f7c82 */ /* 0x000fc60008000000 */
[----:B------:R-:W-:Y:S01]  /*2200*/  UISETP.NE.AND UP0, UPT, UR28, UR30, UPT ;  /* 0x0000001e1c00728c */ /* 0x000fe2000bf05270 */
[----:B------:R4:W-:Y:S08]  /*2210*/  UTMALDG.3D.MULTICAST.2CTA [UR8], [UR38], UR29, desc[UR32] ;  /* 0x00002008260073b4 */ /* 0x0009f0000821181d */
[----:B----4-:R-:W-:Y:S05]  /*2220*/  BRA.U UP0, `(.L_x_38) ;  /* 0xfffffffd00407547 */ /* 0x010fea000b83ffff */
.L_x_32:
[----:B-1----:R-:W-:Y:S01]  /*2230*/  LEA R2, R14, UR6, 0x3 ;  /* 0x000000060e027c11 */ /* 0x002fe2000f8e18ff */
[----:B------:R-:W-:Y:S01]  /*2240*/  NOP ;  /* 0x0000000000007918 */ /* 0x000fe20000000000 */
[----:B--2---:R-:W-:Y:S02]  /*2250*/  SHF.L.U32 R3, R12, 0x1f, RZ ;  /* 0x0000001f0c037819 */ /* 0x004fe400000006ff */
[----:B------:R-:W-:Y:S02]  /*2260*/  LEA R4, R14, UR6, 0x4 ;  /* 0x000000060e047c11 */ /* 0x000fe4000f8e20ff */
[----:B------:R-:W1:Y:S02]  /*2270*/  SYNCS.PHASECHK.TRANS64.TRYWAIT P0, [R2+URZ+0xc0], R3 ;  /* 0x0000c003020075a7 */ /* 0x000e6400080011ff */
[----:B-1----:R-:W-:Y:S05]  /*2280*/  @!P0 BRA `(.L_x_39) ;  /* 0x0000006800a88947 */ /* 0x002fea0003800000 */
.L_x_155:
[----:B------:R-:W2:Y:S01]  /*2290*/  LDS.128 R4, [R4+0x150] ;  /* 0x0001500004047984 */ /* 0x000ea20000000c00 */
[----:B------:R-:W-:Y:S01]  /*22a0*/  ISETP.GE.AND P0, PT, R26, 0x1, PT ;  /* 0x000000011a00780c */ /* 0x000fe20003f06270 */
[----:B-1----:R-:W-:Y:S01]  /*22b0*/  VIADD R2, R2, 0xd0 ;  /* 0x000000d002027836 */ /* 0x002fe20000000000 */
[----:B------:R-:W-:Y:S01]  /*22c0*/  @!PT LDS RZ, [RZ] ;  /* 0x00000000fffff984 */ /* 0x000fe20000000800 */
[----:B------:R-:W-:Y:S01]  /*22d0*/  @!PT LDS RZ, [RZ] ;  /* 0x00000000fffff984 */ /* 0x000fe20000000800 */
[----:B------:R-:W-:Y:S01]  /*22e0*/  @!PT LDS RZ, [RZ] ;  /* 0x00000000fffff984 */ /* 0x000fe20000000800 */
[----:B------:R-:W-:Y:S01]  /*22f0*/  @!PT LDS RZ, [RZ] ;  /* 0x00000000fffff984 */ /* 0x000fe20000000800 */
[----:B------:R1:W-:Y:S06]  /*2300*/  MEMBAR.ALL.CTA ;  /* 0x0000000000007992 */ /* 0x0003ec0000008000 */
[----:B-1----:R-:W1:Y:S01]  /*2310*/  FENCE.VIEW.ASYNC.S ;  /* 0x00000000000073c6 */ /* 0x002e620000000000 */
[----:B------:R-:W-:-:S04]  /*2320*/  PRMT R2, RZ, 0x654, R2 ;  /* 0x00000654ff027816 */ /* 0x000fc80000000002 */
[----:B-1----:R1:W-:Y:S01]  /*2330*/  SYNCS.ARRIVE.TRANS64.RED.A1T0 RZ, [R2+URZ], RZ ;  /* 0x000000ff02ff79a7 */ /* 0x0023e200081004ff */
[----:B--2---:R-:W-:-:S13]  /*2340*/  LOP3.LUT P2, RZ, R6, 0x1, RZ, 0xc0, !PT ;  /* 0x0000000106ff7812 */ /* 0x004fda000784c0ff */
[----:B------:R-:W-:Y:S01]  /*2350*/  @P2 SHF.R.U32.HI R3, RZ, 0x10, R5 ;  /* 0x00000010ff032819 */ /* 0x000fe20000011605 */
[----:B------:R-:W-:Y:S01]  /*2360*/  VOTEU.ANY UP0, P2 ;  /* 0x0000000000ff7886 */ /* 0x000fe20001000100 */
[----:B------:R-:W-:Y:S02]  /*2370*/  @P2 MOV R13, R4 ;  /* 0x00000004000d2202 */ /* 0x000fe40000000f00 */
[----:B------:R-:W-:Y:S02]  /*2380*/  @P2 R2UR.BROADCAST UR8, R3 ;  /* 0x00000000030822ca */ /* 0x000fe400008e0000 */
[----:B------:R-:W-:-:S11]  /*2390*/  @P2 LOP3.LUT R11, R5, 0xffff, RZ, 0xc0, !PT ;  /* 0x0000ffff050b2812 */ /* 0x000fd600078ec0ff */
[----:B------:R-:W-:Y:S01]  /*23a0*/  @UP0 UMOV UR36, UR8 ;  /* 0x0000000800240c82 */ /* 0x000fe20008000000 */
[----:B-1----:R-:W-:Y:S05]  /*23b0*/  @!P0 BRA `(.L_x_40) ;  /* 0x0000000000b88947 */ /* 0x002fea0003800000 */
[----:B------:R-:W3:Y:S01]  /*23c0*/  LDC.64 R4, c[0x0][0xb18] ;  /* 0x0002c600ff047b82 */ /* 0x000ee20000000a00 */
[----:B------:R-:W-:-:S07]  /*23d0*/  ISETP.NE.AND P3, PT, R26, 0x1, PT ;  /* 0x000000011a00780c */ /* 0x000fce0003f65270 */
[----:B------:R-:W1:Y:S08]  /*23e0*/  LDC.64 R6, c[0x0][0xb10] ;  /* 0x0002c400ff067b82 */ /* 0x000e700000000a00 */
[----:B------:R-:W2:Y:S08]  /*23f0*/  LDC R17, c[0x0][0xb20] ;  /* 0x0002c800ff117b82 */ /* 0x000eb00000000800 */
[----:B------:R-:W4:Y:S01]  /*2400*/  LDC R18, c[0x0][0xb0c] ;  /* 0x0002c300ff127b82 */ /* 0x000f220000000800 */
[----:B---3--:R-:W-:Y:S01]  /*2410*/  IMAD.HI.U32 R22, R0, R5, RZ ;  /* 0x0000000500167227 */ /* 0x008fe200078e00ff */
[----:B------:R-:W-:-:S06]  /*2420*/  ISETP.NE.AND P0, PT, R4, 0x1, PT ;  /* 0x000000010400780c */ /* 0x000fcc0003f05270 */
[----:B------:R-:W3:Y:S01]  /*2430*/  LDC.64 R2, c[0x0][0xb28] ;  /* 0x0002ca00ff027b82 */ /* 0x000ee20000000a00 */
[----:B-1----:R-:W-:-:S04]  /*2440*/  IMAD.HI.U32 R20, R9, R6, RZ ;  /* 0x0000000609147227 */ /* 0x002fc800078e00ff */
[----:B------:R-:W-:Y:S01]  /*2450*/  IMAD.HI.U32 R24, R13, R6, RZ ;  /* 0x000000060d187227 */ /* 0x000fe200078e00ff */
[----:B------:R-:W-:Y:S02]  /*2460*/  SHF.R.U32.HI R20, RZ, R7, R20 ;  /* 0x00000007ff147219 */ /* 0x000fe40000011614 */
[----:B--2---:R-:W-:Y:S01]  /*2470*/  SHF.R.U32.HI R19, RZ, R17, R22 ;  /* 0x00000011ff137219 */ /* 0x004fe20000011616 */
[----:B------:R-:W-:Y:S01]  /*2480*/  IMAD.HI.U32 R22, R11, R5, RZ ;  /* 0x000000050b167227 */ /* 0x000fe200078e00ff */
[----:B------:R-:W-:Y:S02]  /*2490*/  SHF.R.U32.HI R24, RZ, R7, R24 ;  /* 0x00000007ff187219 */ /* 0x000fe40000011618 */
[----:B------:R-:W-:Y:S02]  /*24a0*/  SEL R19, R0, R19, !P0 ;  /* 0x0000001300137207 */ /* 0x000fe40004000000 */
[----:B------:R-:W-:Y:S02]  /*24b0*/  SHF.R.U32.HI R22, RZ, R17, R22 ;  /* 0x00000011ff167219 */ /* 0x000fe40000011616 */
[----:B----4-:R-:W-:-:S02]  /*24c0*/  ISETP.NE.AND P1, PT, R18, 0x1, PT ;  /* 0x000000011200780c */ /* 0x010fc40003f25270 */
[----:B------:R-:W-:Y:S02]  /*24d0*/  SEL R5, R11, R22, !P0 ;  /* 0x000000160b057207 */ /* 0x000fe40004000000 */
[----:B------:R-:W-:Y:S02]  /*24e0*/  SEL R21, R9, R20, !P1 ;  /* 0x0000001409157207 */ /* 0x000fe40004800000 */
[----:B------:R-:W-:Y:S01]  /*24f0*/  SEL R7, R13, R24, !P1 ;  /* 0x000000180d077207 */ /* 0x000fe20004800000 */
[----:B---3--:R-:W-:Y:S01]  /*2500*/  IMAD.HI.U32 R20, R19, R2, RZ ;  /* 0x0000000213147227 */ /* 0x008fe200078e00ff */
[----:B------:R-:W-:-:S03]  /*2510*/  IADD3 R17, PT, PT, -R5, RZ, RZ ;  /* 0x000000ff05117210 */ /* 0x000fc60007ffe1ff */
        /* <DEDUP_REMOVED lines=11> */
[----:B------:R-:W-:-:S04]  /*25d0*/  @!P0 IMAD.HI.U32 R20, R7, R2, RZ ;  /* 0x0000000207148227 */ /* 0x000fc800078e00ff */
[----:B------:R-:W-:Y:S01]  /*25e0*/  IMAD.MOV R2, RZ, RZ, -R6 ;  /* 0x000000ffff027224 */ /* 0x000fe200078e0a06 */
[----:B------:R-:W-:-:S03]  /*25f0*/  @!P0 SHF.R.U32.HI R20, RZ, R3, R20 ;  /* 0x00000003ff148219 */ /* 0x000fc60000011614 */
[----:B------:R-:W-:Y:S01]  /*2600*/  IMAD R2, R26, R2, R5 ;  /* 0x000000021a027224 */ /* 0x000fe200078e0205 */
        /* <DEDUP_REMOVED lines=9> */
.L_x_40:
[----:B------:R-:W1:Y:S02]  /*26a0*/  LDCU UR8, c[0x0][0xb30] ;  /* 0x00016600ff0877ac */ /* 0x000e640008000800 */
[----:B-1----:R-:W-:-:S09]  /*26b0*/  UISETP.NE.AND UP0, UPT, UR8, 0x1, UPT ;  /* 0x000000010800788c */ /* 0x002fd2000bf05270 */
[----:B------:R-:W-:Y:S05]  /*26c0*/  BRA.U UP0, `(.L_x_41) ;  /* 0x0000000100407547 */ /* 0x000fea000b800000 */
[----:B------:R-:W1:Y:S08]  /*26d0*/  LDC.64 R4, c[0x0][0xb10] ;  /* 0x0002c400ff047b82 */ /* 0x000e700000000a00 */
[----:B------:R-:W2:Y:S08]  /*26e0*/  LDC.64 R2, c[0x0][0xb18] ;  /* 0x0002c600ff027b82 */ /* 0x000eb00000000a00 */
[----:B------:R-:W4:Y:S08]  /*26f0*/  LDC R6, c[0x0][0xb20] ;  /* 0x0002c800ff067b82 */ /* 0x000f300000000800 */
[----:B------:R-:W3:Y:S01]  /*2700*/  LDC R18, c[0x0][0xb0c] ;  /* 0x0002c300ff127b82 */ /* 0x000ee20000000800 */
[----:B-1----:R-:W-:-:S05]  /*2710*/  IMAD.HI.U32 R4, R13, R4, RZ ;  /* 0x000000040d047227 */ /* 0x002fca00078e00ff */
[----:B------:R-:W-:Y:S01]  /*2720*/  SHF.R.U32.HI R4, RZ, R5, R4 ;  /* 0x00000005ff047219 */ /* 0x000fe20000011604 */
[----:B--2---:R-:W-:Y:S01]  /*2730*/  IMAD.HI.U32 R3, R11, R3, RZ ;  /* 0x000000030b037227 */ /* 0x004fe200078e00ff */
[----:B------:R-:W-:-:S04]  /*2740*/  ISETP.NE.AND P0, PT, R2, 0x1, PT ;  /* 0x000000010200780c */ /* 0x000fc80003f05270 */
[----:B----4-:R-:W-:-:S04]  /*2750*/  SHF.R.U32.HI R6, RZ, R6, R3 ;  /* 0x00000006ff067219 */ /* 0x010fc80000011603 */
[----:B------:R-:W-:Y:S02]  /*2760*/  SEL R3, R11, R6, !P0 ;  /* 0x000000060b037207 */ /* 0x000fe40004000000 */
[----:B---3--:R-:W-:-:S04]  /*2770*/  ISETP.NE.AND P1, PT, R18, 0x1, PT ;  /* 0x000000011200780c */ /* 0x008fc80003f25270 */
[----:B------:R-:W-:-:S05]  /*2780*/  SEL R4, R13, R4, !P1 ;  /* 0x000000040d047207 */ /* 0x000fca0004800000 */
[----:B------:R-:W-:Y:S02]  /*2790*/  IMAD.IADD R5, R3, 0x1, -R4 ;  /* 0x0000000103057824 */ /* 0x000fe400078e0a04 */
[----:B------:R-:W-:Y:S02]  /*27a0*/  IMAD.IADD R3, R4, 0x1, -R3 ;  /* 0x0000000104037824 */ /* 0x000fe400078e0a03 */
[----:B------:R-:W-:Y:S02]  /*27b0*/  IMAD R13, R5, R18, R13 ;  /* 0x00000012050d7224 */ /* 0x000fe400078e020d */
[----:B------:R-:W-:-:S07]  /*27c0*/  IMAD R11, R3, R2, R11 ;  /* 0x00000002030b7224 */ /* 0x000fce00078e020b */
.L_x_41:
[----:B------:R-:W-:Y:S01]  /*27d0*/  VIADD R14, R14, 0x1 ;  /* 0x000000010e0e7836 */ /* 0x000fe20000000000 */
[----:B------:R-:W-:Y:S01]  /*27e0*/  PLOP3.LUT P1, PT, PT, PT, PT, 0x80, 0x8 ;  /* 0x000000000008781c */ /* 0x000fe20003f2f070 */
[----:B------:R-:W-:Y:S02]  /*27f0*/  IMAD.IADD R21, R13, 0x1, R60 ;  /* 0x000000010d157824 */ /* 0x000fe400078e023c */
[----:B------:R-:W-:Y:S01]  /*2800*/  IMAD.IADD R20, R11, 0x1, R58 ;  /* 0x000000010b147824 */ /* 0x000fe200078e023a */
[----:B------:R-:W-:-:S04]  /*2810*/  ISETP.NE.AND P0, PT, R14, 0x2, PT ;  /* 0x000000020e00780c */ /* 0x000fc80003f05270 */
[----:B------:R-:W-:Y:S02]  /*2820*/  SEL R3, RZ, 0x1, P0 ;  /* 0x00000001ff037807 */ /* 0x000fe40000000000 */
[----:B------:R-:W-:Y:S02]  /*2830*/  SEL R14, R14, RZ, P0 ;  /* 0x000000ff0e0e7207 */ /* 0x000fe40000000000 */
[----:B------:R-:W-:Y:S01]  /*2840*/  LOP3.LUT R12, R12, R3, RZ, 0x3c, !PT ;  /* 0x000000030c0c7212 */ /* 0x000fe200078e3cff */
[----:B------:R-:W-:Y:S06]  /*2850*/  @P2 BRA `(.L_x_42) ;  /* 0xfffffff000482947 */ /* 0x000fec000383ffff */
[----:B------:R-:W-:Y:S01]  /*2860*/  UIADD3 UR6, UPT, UPT, UR6, 0x38, URZ ;  /* 0x0000003806067890 */ /* 0x000fe2000fffe0ff */
[----:B------:R-:W-:-:S03]  /*2870*/  SHF.L.U32 R3, R15, 0x1f, RZ ;  /* 0x0000001f0f037819 */ /* 0x000fc600000006ff */
[----:B------:R-:W-:-:S09]  /*2880*/  ULEA UR4, UR26, UR6, 0x3 ;  /* 0x000000061a047291 */ /* 0x000fd2000f8e18ff */
[----:B------:R-:W1:Y:S02]  /*2890*/  SYNCS.PHASECHK.TRANS64.TRYWAIT P0, [UR4], R3 ;  /* 0x00000003ff0075a7 */ /* 0x000e640008001104 */
[----:B-1----:R-:W-:Y:S05]  /*28a0*/  @!P0 BRA `(.L_x_43) ;  /* 0x0000006400348947 */ /* 0x002fea0003800000 */
.L_x_157:
[----:B------:R-:W-:-:S04]  /*28b0*/  UIADD3 UR5, UPT, UPT, UR26, 0x1, URZ ;  /* 0x000000011a057890 */ /* 0x000fc8000fffe0ff */
[----:B------:R-:W-:-:S04]  /*28c0*/  UISETP.NE.AND UP0, UPT, UR5, 0x7, UPT ;  /* 0x000000070500788c */ /* 0x000fc8000bf05270 */
[----:B------:R-:W-:Y:S02]  /*28d0*/  USEL UR7, URZ, 0x1, UP0 ;  /* 0x00000001ff077887 */ /* 0x000fe40008000000 */
[----:B------:R-:W-:-:S04]  /*28e0*/  USEL UR5, UR5, URZ, UP0 ;  /* 0x000000ff05057287 */ /* 0x000fc80008000000 */
[----:B------:R-:W-:Y:S01]  /*28f0*/  ULEA UR4, UR5, UR6, 0x3 ;  /* 0x0000000605047291 */ /* 0x000fe2000f8e18ff */
[----:B------:R-:W-:-:S04]  /*2900*/  LOP3.LUT R2, R15, UR7, RZ, 0x3c, !PT ;  /* 0x000000070f027c12 */ /* 0x000fc8000f8e3cff */
[----:B-1----:R-:W-:-:S04]  /*2910*/  SHF.L.U32 R3, R2, 0x1f, RZ ;  /* 0x0000001f02037819 */ /* 0x002fc800000006ff */
[----:B------:R-:W1:Y:S02]  /*2920*/  SYNCS.PHASECHK.TRANS64.TRYWAIT P0, [UR4], R3 ;  /* 0x00000003ff0075a7 */ /* 0x000e640008001104 */
[----:B-1----:R-:W-:Y:S05]  /*2930*/  @!P0 BRA `(.L_x_44) ;  /* 0x0000006400288947 */ /* 0x002fea0003800000 */
.L_x_159:
        /* <DEDUP_REMOVED lines=9> */
.L_x_161:
        /* <DEDUP_REMOVED lines=9> */
.L_x_163:
        /* <DEDUP_REMOVED lines=9> */
.L_x_165:
        /* <DEDUP_REMOVED lines=9> */
.L_x_167:
[----:B------:R-:W-:-:S04]  /*2b80*/  UIADD3 UR5, UPT, UPT, UR5, 0x1, URZ ;  /* 0x0000000105057890 */ /* 0x000fc8000fffe0ff */
[----:B------:R-:W-:-:S04]  /*2b90*/  UISETP.NE.AND UP0, UPT, UR5, 0x7, UPT ;  /* 0x000000070500788c */ /* 0x000fc8000bf05270 */
[----:B------:R-:W-:Y:S02]  /*2ba0*/  USEL UR4, URZ, 0x1, UP0 ;  /* 0x00000001ff047887 */ /* 0x000fe40008000000 */
[----:B------:R-:W-:-:S04]  /*2bb0*/  USEL UR5, UR5, URZ, UP0 ;  /* 0x000000ff05057287 */ /* 0x000fc80008000000 */
[----:B------:R-:W-:Y:S01]  /*2bc0*/  ULEA UR5, UR5, UR6, 0x3 ;  /* 0x0000000605057291 */ /* 0x000fe2000f8e18ff */
[----:B-1----:R-:W-:-:S04]  /*2bd0*/  LOP3.LUT R3, R2, UR4, RZ, 0x3c, !PT ;  /* 0x0000000402037c12 */ /* 0x002fc8000f8e3cff */
[----:B------:R-:W-:Y:S01]  /*2be0*/  SHF.L.U32 R3, R3, 0x1f, RZ ;  /* 0x0000001f03037819 */ /* 0x000fe200000006ff */
[----:B---3--:R-:W-:-:S07]  /*2bf0*/  IMAD.U32 R0, RZ, RZ, UR5 ;  /* 0x00000005ff007e24 */ /* 0x008fce000f8e00ff */
.L_x_49:
[----:B-1----:R1:W2:Y:S02]  /*2c00*/  SYNCS.PHASECHK.TRANS64.TRYWAIT P0, [R0+URZ], R3 ;  /* 0x00000003000075a7 */ /* 0x0022a400080011ff */
[----:B--2---:R-:W-:Y:S05]  /*2c10*/  @!P0 NANOSLEEP.SYNCS 0x989680 ;  /* 0x009896800000895d */ /* 0x004fea0003900000 */
[----:B------:R-:W2:Y:S02]  /*2c20*/  @!P0 SYNCS.PHASECHK.TRANS64 P0, [R0+URZ], R3 ;  /* 0x00000003000085a7 */ /* 0x000ea400080010ff */
[----:B--2---:R-:W-:Y:S05]  /*2c30*/  @P0 EXIT ;  /* 0x000000000000094d */ /* 0x004fea0003800000 */
[----:B------:R-:W-:Y:S05]  /*2c40*/  BRA `(.L_x_49) ;  /* 0xfffffffc00ec7947 */ /* 0x000fea000383ffff */
.L_x_22:
[----:B------:R-:W-:-:S04]  /*2c50*/  UISETP.NE.AND UP0, UPT, UR37, URZ, UPT ;  /* 0x000000ff2500728c */ /* 0x000fc8000bf05270 */
[----:B------:R-:W-:-:S09]  /*2c60*/  UISETP.NE.OR UP0, UPT, UR10, 0x1, UP0 ;  /* 0x000000010a00788c */ /* 0x000fd20008705670 */
[----:B------:R-:W-:Y:S05]  /*2c70*/  BRA.U UP0, `(.L_x_50) ;  /* 0x00000005004c7547 */ /* 0x000fea000b800000 */
[----:B------:R-:W-:Y:S01]  /*2c80*/  HFMA2 R11, -RZ, RZ, 0, 0 ;  /* 0x00000000ff0b7431 */ /* 0x000fe200000001ff */
[----:B------:R-:W-:Y:S01]  /*2c90*/  ISETP.GE.U32.AND P2, PT, R10, 0x8, PT ;  /* 0x000000080a00780c */ /* 0x000fe20003f46070 */
[----:B------:R-:W-:Y:S01]  /*2ca0*/  IMAD.MOV.U32 R12, RZ, RZ, 0x1 ;  /* 0x00000001ff0c7424 */ /* 0x000fe200078e00ff */
[----:B------:R-:W-:Y:S01]  /*2cb0*/  CS2R R8, SRZ ;  /* 0x0000000000087805 */ /* 0x000fe2000001ff00 */
[----:B------:R-:W-:Y:S01]  /*2cc0*/  IMAD.MOV.U32 R3, RZ, RZ, RZ ;  /* 0x000000ffff037224 */ /* 0x000fe200078e00ff */
[----:B------:R-:W-:Y:S01]  /*2cd0*/  UMOV UR4, 0x400 ;  /* 0x0000040000047882 */ /* 0x000fe20000000000 */
[----:B------:R-:W-:Y:S01]  /*2ce0*/  UMOV UR6, URZ ;  /* 0x000000ff00067c82 */ /* 0x000fe20008000000 */
[----:B------:R-:W-:-:S12]  /*2cf0*/  ULEA UR37, UR37, UR4, 0x18 ;  /* 0x0000000425257291 */ /* 0x000fd8000f8ec0ff */
.L_x_54:
[----:B------:R-:W-:Y:S02]  /*2d00*/  LEA R0, R3, UR37, 0x3 ;  /* 0x0000002503007c11 */ /* 0x000fe4000f8e18ff */
[----:B------:R-:W-:-:S03]  /*2d10*/  SHF.L.U32 R5, R8, 0x1f, RZ ;  /* 0x0000001f08057819 */ /* 0x000fc600000006ff */
[----:B------:R-:W-:Y:S01]  /*2d20*/  VIADD R4, R0, 0x130 ;  /* 0x0000013000047836 */ /* 0x000fe20000000000 */
[----:B------:R-:W1:Y:S02]  /*2d30*/  SYNCS.PHASECHK.TRANS64.TRYWAIT P0, [R0+URZ+0x120], R5 ;  /* 0x00012005000075a7 */ /* 0x000e6400080011ff */
[----:B-1----:R-:W-:Y:S05]  /*2d40*/  @!P0 BRA `(.L_x_51) ;  /* 0x00000060009c8947 */ /* 0x002fea0003800000 */
.L_x_168:
[----:B------:R-:W-:Y:S01]  /*2d50*/  ULEA UR5, UR6, UR37, 0x3 ;  /* 0x0000002506057291 */ /* 0x000fe2000f8e18ff */
[----:B------:R-:W-:Y:S01]  /*2d60*/  PRMT R4, RZ, 0x654, R4 ;  /* 0x00000654ff047816 */ /* 0x000fe20000000004 */
[----:B-1----:R-:W-:Y:S01]  /*2d70*/  @!P2 IMAD.MOV.U32 R5, RZ, RZ, 0x10 ;  /* 0x00000010ff05a424 */ /* 0x002fe200078e00ff */
[----:B------:R-:W-:Y:S01]  /*2d80*/  SHF.L.U32 R7, R12, 0x1f, RZ ;  /* 0x0000001f0c077819 */ /* 0x000fe200000006ff */
[----:B------:R-:W-:Y:S01]  /*2d90*/  UIADD3 UR4, UPT, UPT, UR5, 0xc0, URZ ;  /* 0x000000c005047890 */ /* 0x000fe2000fffe0ff */
[----:B------:R1:W-:Y:S05]  /*2da0*/  SYNCS.ARRIVE.TRANS64.RED.A1T0 RZ, [R4+URZ], RZ ;  /* 0x000000ff04ff79a7 */ /* 0x0003ea00081004ff */
[----:B------:R-:W-:Y:S01]  /*2db0*/  IMAD.U32 R13, RZ, RZ, UR4 ;  /* 0x00000004ff0d7e24 */ /* 0x000fe2000f8e00ff */
[----:B------:R-:W2:Y:S04]  /*2dc0*/  SYNCS.PHASECHK.TRANS64.TRYWAIT P0, [UR5+0xd0], R7 ;  /* 0x0000d007ff0075a7 */ /* 0x000ea80008001105 */
[----:B------:R-:W-:Y:S01]  /*2dd0*/  PRMT R13, R10, 0x654, R13 ;  /* 0x000006540a0d7816 */ /* 0x000fe2000000000d */
[----:B-12---:R-:W-:Y:S06]  /*2de0*/  @!P0 BRA `(.L_x_52) ;  /* 0x0000006000888947 */ /* 0x006fec0003800000 */
.L_x_170:
[----:B------:R-:W-:Y:S01]  /*2df0*/  ULEA UR4, UR6, UR37, 0x4 ;  /* 0x0000002506047291 */ /* 0x000fe2000f8e20ff */
[----:B------:R-:W-:Y:S01]  /*2e00*/  SEL R2, R13, R2, !P2 ;  /* 0x000000020d027207 */ /* 0x000fe20005000000 */
[----:B------:R-:W-:Y:S01]  /*2e10*/  UIADD3 UR5, UPT, UPT, UR5, 0xc0, URZ ;  /* 0x000000c005057890 */ /* 0x000fe2000fffe0ff */
[----:B-1----:R-:W-:Y:S01]  /*2e20*/  LEA R0, R11, UR37, 0x3 ;  /* 0x000000250b007c11 */ /* 0x002fe2000f8e18ff */
[----:B------:R-:W-:Y:S01]  /*2e30*/  UIADD3 UR4, UPT, UPT, UR4, 0x150, URZ ;  /* 0x0000015004047890 */ /* 0x000fe2000fffe0ff */
[----:B------:R1:W-:Y:S01]  /*2e40*/  @!P2 SYNCS.ARRIVE.TRANS64.RED RZ, [R2+URZ], R5 ;  /* 0x0000000502ffa9a7 */ /* 0x0003e200080004ff */
[----:B------:R-:W-:Y:S01]  /*2e50*/  UIADD3 UR6, UPT, UPT, UR6, 0x1, URZ ;  /* 0x0000000106067890 */ /* 0x000fe2000fffe0ff */
[----:B------:R-:W-:-:S03]  /*2e60*/  VIADD R3, R3, 0x1 ;  /* 0x0000000103037836 */ /* 0x000fc60000000000 */
[----:B------:R-:W-:Y:S02]  /*2e70*/  UISETP.NE.AND UP0, UPT, UR6, 0x2, UPT ;  /* 0x000000020600788c */ /* 0x000fe4000bf05270 */
[----:B------:R-:W-:Y:S01]  /*2e80*/  ISETP.NE.AND P0, PT, R3, 0x2, PT ;  /* 0x000000020300780c */ /* 0x000fe20003f05270 */
[----:B------:R-:W-:Y:S06]  /*2e90*/  UGETNEXTWORKID.BROADCAST [UR4], [UR5] ;  /* 0x00000000040073ca */ /* 0x000fec0008000100 */
[----:B------:R-:W-:Y:S02]  /*2ea0*/  USEL UR4, URZ, 0x1, UP0 ;  /* 0x00000001ff047887 */ /* 0x000fe40008000000 */
[----:B------:R-:W-:-:S04]  /*2eb0*/  USEL UR6, UR6, URZ, UP0 ;  /* 0x000000ff06067287 */ /* 0x000fc80008000000 */
[----:B------:R-:W-:Y:S02]  /*2ec0*/  LOP3.LUT R12, R12, UR4, RZ, 0x3c, !PT ;  /* 0x000000040c0c7c12 */ /* 0x000fe4000f8e3cff */
[----:B-1----:R-:W-:-:S04]  /*2ed0*/  SHF.L.U32 R5, R9, 0x1f, RZ ;  /* 0x0000001f09057819 */ /* 0x002fc800000006ff */
[----:B------:R-:W1:Y:S02]  /*2ee0*/  SYNCS.PHASECHK.TRANS64.TRYWAIT P1, [R0+URZ+0xc0], R5 ;  /* 0x0000c005000075a7 */ /* 0x000e6400080211ff */
[----:B-1----:R-:W-:Y:S05]  /*2ef0*/  @!P1 BRA `(.L_x_53) ;  /* 0x00000060005c9947 */ /* 0x002fea0003800000 */
.L_x_171:
[----:B------:R-:W-:Y:S01]  /*2f00*/  LEA R4, R11, UR37, 0x4 ;  /* 0x000000250b047c11 */ /* 0x000fe2000f8e20ff */
[----:B-1----:R-:W-:Y:S01]  /*2f10*/  VIADD R0, R0, 0xd0 ;  /* 0x000000d000007836 */ /* 0x002fe20000000000 */
[----:B------:R-:W-:Y:S01]  /*2f20*/  SEL R3, R3, RZ, P0 ;  /* 0x000000ff03037207 */ /* 0x000fe20000000000 */
[----:B------:R-:W-:-:S03]  /*2f30*/  VIADD R11, R11, 0x1 ;  /* 0x000000010b0b7836 */ /* 0x000fc60000000000 */
[----:B------:R-:W1:Y:S01]  /*2f40*/  LDS.128 R4, [R4+0x150] ;  /* 0x0001500004047984 */ /* 0x000e620000000c00 */
[----:B------:R-:W-:Y:S02]  /*2f50*/  PRMT R0, RZ, 0x654, R0 ;  /* 0x00000654ff007816 */ /* 0x000fe40000000000 */
[C---:B------:R-:W-:Y:S01]  /*2f60*/  ISETP.NE.AND P1, PT, R11.reuse, 0x2, PT ;  /* 0x000000020b00780c */ /* 0x040fe20003f25270 */
[----:B------:R-:W-:Y:S01]  /*2f70*/  @!PT LDS RZ, [RZ] ;  /* 0x00000000fffff984 */ /* 0x000fe20000000800 */
[----:B------:R-:W-:Y:S01]  /*2f80*/  @!PT LDS RZ, [RZ] ;  /* 0x00000000fffff984 */ /* 0x000fe20000000800 */
[----:B------:R-:W-:Y:S01]  /*2f90*/  @!PT LDS RZ, [RZ] ;  /* 0x00000000fffff984 */ /* 0x000fe20000000800 */
[----:B------:R-:W-:Y:S01]  /*2fa0*/  @!PT LDS RZ, [RZ] ;  /* 0x00000000fffff984 */ /* 0x000fe20000000800 */
[----:B------:R2:W-:Y:S06]  /*2fb0*/  MEMBAR.ALL.CTA ;  /* 0x0000000000007992 */ /* 0x0005ec0000008000 */
[----:B--2---:R-:W2:Y:S01]  /*2fc0*/  FENCE.VIEW.ASYNC.S ;  /* 0x00000000000073c6 */ /* 0x004ea20000000000 */
[----:B------:R-:W-:Y:S01]  /*2fd0*/  SEL R11, R11, RZ, P1 ;  /* 0x000000ff0b0b7207 */ /* 0x000fe20000800000 */
[----:B--2---:R2:W-:Y:S01]  /*2fe0*/  SYNCS.ARRIVE.TRANS64.RED.A1T0 RZ, [R0+URZ], RZ ;  /* 0x000000ff00ff79a7 */ /* 0x0045e200081004ff */
[----:B-1----:R-:W-:-:S02]  /*2ff0*/  LOP3.LUT P3, RZ, R6, 0x1, RZ, 0xc0, !PT ;  /* 0x0000000106ff7812 */ /* 0x002fc4000786c0ff */
[----:B------:R-:W-:-:S04]  /*3000*/  SEL R5, RZ, 0x1, P0 ;  /* 0x00000001ff057807 */ /* 0x000fc80000000000 */
[----:B------:R-:W-:Y:S02]  /*3010*/  LOP3.LUT R8, R8, R5, RZ, 0x3c, !PT ;  /* 0x0000000508087212 */ /* 0x000fe400078e3cff */
[----:B--2---:R-:W-:-:S04]  /*3020*/  SEL R0, RZ, 0x1, P1 ;  /* 0x00000001ff007807 */ /* 0x004fc80000800000 */
[----:B------:R-:W-:Y:S01]  /*3030*/  LOP3.LUT R9, R9, R0, RZ, 0x3c, !PT ;  /* 0x0000000009097212 */ /* 0x000fe200078e3cff */
[----:B------:R-:W-:Y:S06]  /*3040*/  @P3 BRA `(.L_x_54) ;  /* 0xfffffffc002c3947 */ /* 0x000fec000383ffff */
[----:B------:R-:W-:Y:S01]  /*3050*/  ULEA UR5, UR6, UR37, 0x3 ;  /* 0x0000002506057291 */ /* 0x000fe2000f8e18ff */
[----:B------:R-:W-:-:S08]  /*3060*/  SHF.L.U32 R3, R12, 0x1f, RZ ;  /* 0x0000001f0c037819 */ /* 0x000fd000000006ff */
[----:B------:R-:W1:Y:S02]  /*3070*/  SYNCS.PHASECHK.TRANS64 P0, [UR5+0xd0], R3 ;  /* 0x0000d003ff0075a7 */ /* 0x000e640008001005 */
[----:B-1----:R-:W-:Y:S05]  /*3080*/  @P0 BRA `(.L_x_55) ;  /* 0x0000000000080947 */ /* 0x002fea0003800000 */
[----:B------:R-:W1:Y:S02]  /*3090*/  SYNCS.PHASECHK.TRANS64.TRYWAIT P0, [UR5+0xd0], R3 ;  /* 0x0000d003ff0075a7 */ /* 0x000e640008001105 */
[----:B-1----:R-:W-:Y:S05]  /*30a0*/  @!P0 BRA `(.L_x_56) ;  /* 0x0000006000048947 */ /* 0x002fea0003800000 */
.L_x_55:
[----:B------:R-:W-:-:S04]  /*30b0*/  UIADD3 UR4, UPT, UPT, UR6, 0x1, URZ ;  /* 0x0000000106047890 */ /* 0x000fc8000fffe0ff */
[----:B------:R-:W-:-:S04]  /*30c0*/  UISETP.NE.AND UP0, UPT, UR4, 0x2, UPT ;  /* 0x000000020400788c */ /* 0x000fc8000bf05270 */
[----:B------:R-:W-:Y:S02]  /*30d0*/  USEL UR7, URZ, 0x1, UP0 ;  /* 0x00000001ff077887 */ /* 0x000fe40008000000 */
[----:B------:R-:W-:-:S04]  /*30e0*/  USEL UR4, UR4, URZ, UP0 ;  /* 0x000000ff04047287 */ /* 0x000fc80008000000 */
[----:B------:R-:W-:Y:S01]  /*30f0*/  ULEA UR4, UR4, UR37, 0x3 ;  /* 0x0000002504047291 */ /* 0x000fe2000f8e18ff */
[----:B-1----:R-:W-:-:S04]  /*3100*/  LOP3.LUT R3, R12, UR7, RZ, 0x3c, !PT ;  /* 0x000000070c037c12 */ /* 0x002fc8000f8e3cff */
[----:B------:R-:W-:-:S04]  /*3110*/  SHF.L.U32 R0, R3, 0x1f, RZ ;  /* 0x0000001f03007819 */ /* 0x000fc800000006ff */
[----:B------:R-:W1:Y:S02]  /*3120*/  SYNCS.PHASECHK.TRANS64 P0, [UR4+0xd0], R0 ;  /* 0x0000d000ff0075a7 */ /* 0x000e640008001004 */
[----:B-1----:R-:W-:Y:S05]  /*3130*/  @P0 EXIT ;  /* 0x000000000000094d */ /* 0x002fea0003800000 */
[----:B------:R-:W-:Y:S02]  /*3140*/  SHF.L.U32 R3, R3, 0x1f, RZ ;  /* 0x0000001f03037819 */ /* 0x000fe400000006ff */
[----:B------:R-:W-:-:S07]  /*3150*/  MOV R0, UR4 ;  /* 0x0000000400007c02 */ /* 0x000fce0008000f00 */
.L_x_57:
[----:B-1----:R1:W2:Y:S02]  /*3160*/  SYNCS.PHASECHK.TRANS64.TRYWAIT P0, [R0+URZ+0xd0], R3 ;  /* 0x0000d003000075a7 */ /* 0x0022a400080011ff */
[----:B--2---:R-:W-:Y:S05]  /*3170*/  @!P0 NANOSLEEP.SYNCS 0x989680 ;  /* 0x009896800000895d */ /* 0x004fea0003900000 */
[----:B------:R-:W2:Y:S02]  /*3180*/  @!P0 SYNCS.PHASECHK.TRANS64 P0, [R0+URZ+0xd0], R3 ;  /* 0x0000d003000085a7 */ /* 0x000ea400080010ff */
[----:B--2---:R-:W-:Y:S05]  /*3190*/  @P0 EXIT ;  /* 0x000000000000094d */ /* 0x004fea0003800000 */
[----:B------:R-:W-:Y:S05]  /*31a0*/  BRA `(.L_x_57) ;  /* 0xfffffffc00ec7947 */ /* 0x000fea000383ffff */
.L_x_50:
[----:B------:R-:W-:Y:S05]  /*31b0*/  BRA.U UP4, `(.L_x_58) ;  /* 0x0000001104d07547 */ /* 0x000fea000b800000 */
[----:B------:R-:W-:Y:S01]  /*31c0*/  UMOV UR4, 0x40 ;  /* 0x0000004000047882 */ /* 0x000fe20000000000 */
[----:B------:R-:W-:Y:S01]  /*31d0*/  NOP ;  /* 0x0000000000007918 */ /* 0x000fe20000000000 */
[----:B------:R-:W-:Y:S01]  /*31e0*/  ULEA UR4, UR37, UR4, 0x18 ;  /* 0x0000000425047291 */ /* 0x000fe2000f8ec0ff */
[----:B------:R-:W-:Y:S02]  /*31f0*/  UMOV UR5, 0x400 ;  /* 0x0000040000057882 */ /* 0x000fe40000000000 */
[----:B------:R-:W-:-:S06]  /*3200*/  ULEA UR37, UR37, UR5, 0x18 ;  /* 0x0000000525257291 */ /* 0x000fcc000f8ec0ff */
[----:B------:R-:W1:Y:S02]  /*3210*/  LDS.U8 R2, [UR4+0x1c] ;  /* 0x00001c04ff027984 */ /* 0x000e640008000000 */
[----:B-1----:R-:W-:-:S13]  /*3220*/  ISETP.NE.AND P0, PT, R2, RZ, PT ;  /* 0x000000ff0200720c */ /* 0x002fda0003f05270 */
[----:B------:R-:W-:Y:S05]  /*3230*/  @P0 BRA `(.L_x_59) ;  /* 0x0000000400080947 */ /* 0x000fea0003800000 */
[----:B------:R-:W-:Y:S02]  /*3240*/  UISETP.NE.U32.AND UP0, UPT, UR9, 0x1, UPT ;  /* 0x000000010900788c */ /* 0x000fe4000bf05070 */
[----:B------:R-:W-:-:S07]  /*3250*/  UIADD3 UR6, UPT, UPT, UR4, 0x8, URZ ;  /* 0x0000000804067890 */ /* 0x000fce000fffe0ff */
[----:B------:R-:W-:Y:S05]  /*3260*/  BRA.U !UP0, `(.L_x_60) ;  /* 0x00000001089c7547 */ /* 0x000fea000b800000 */
[----:B------:R-:W-:Y:S01]  /*3270*/  ELECT P0, URZ, PT ;  /* 0x0000000000ff782f */ /* 0x000fe20003800000 */
[----:B------:R-:W-:-:S12]  /*3280*/  BSSY B0, `(.L_x_60) ;  /* 0x0000025000007945 */ /* 0x000fd80003800000 */
[----:B------:R-:W-:Y:S05]  /*3290*/  @!P0 BRA `(.L_x_61) ;  /* 0x00000000008c8947 */ /* 0x000fea0003800000 */
[----:B------:R-:W-:-:S05]  /*32a0*/  UMOV UR5, 0x10 ;  /* 0x0000001000057882 */ /* 0x000fca0000000000 */
[----:B------:R-:W-:Y:S04]  /*32b0*/  DEPBAR.LE SB1, 0x36 ;  /* 0x00009d800000791a */ /* 0x000fe80000000000 */
[----:B------:R-:W1:Y:S02]  /*32c0*/  UTCATOMSWS.2CTA.FIND_AND_SET.ALIGN UP1, UR5, UR5 ;  /* 0x00000005000575e3 */ /* 0x000e640008220800 */
[----:B-1----:R-:W-:Y:S01]  /*32d0*/  MOV R11, UR5 ;  /* 0x00000005000b7c02 */ /* 0x002fe20008000f00 */
[----:B------:R-:W-:Y:S06]  /*32e0*/  BRA.U UP1, `(.L_x_62) ;  /* 0x0000000101187547 */ /* 0x000fec000b800000 */
.L_x_63:
[----:B------:R-:W-:Y:S05]  /*32f0*/  NANOSLEEP 0x64 ;  /* 0x000000640000795d */ /* 0x000fea0003800000 */
[----:B------:R-:W-:-:S05]  /*3300*/  UMOV UR5, 0x10 ;  /* 0x0000001000057882 */ /* 0x000fca0000000000 */
[----:B------:R-:W-:Y:S04]  /*3310*/  DEPBAR.LE SB1, 0x36 ;  /* 0x00009d800000791a */ /* 0x000fe80000000000 */
[----:B------:R-:W1:Y:S02]  /*3320*/  UTCATOMSWS.2CTA.FIND_AND_SET.ALIGN UP1, UR5, UR5 ;  /* 0x00000005000575e3 */ /* 0x000e640008220800 */
[----:B-1----:R-:W-:Y:S01]  /*3330*/  MOV R11, UR5 ;  /* 0x00000005000b7c02 */ /* 0x002fe20008000f00 */
[----:B------:R-:W-:Y:S05]  /*3340*/  BRA.U !UP1, `(.L_x_63) ;  /* 0xfffffffd09e87547 */ /* 0x000fea000b83ffff */
.L_x_62:
[----:B------:R-:W1:Y:S01]  /*3350*/  LDS R5, [UR4+0x10] ;  /* 0x00001004ff057984 */ /* 0x000e620008000800 */
[----:B------:R-:W-:Y:S01]  /*3360*/  IMAD.U32 R3, RZ, RZ, UR37 ;  /* 0x00000025ff037e24 */ /* 0x000fe2000f8e00ff */
[----:B------:R-:W-:-:S03]  /*3370*/  MOV R2, UR8 ;  /* 0x0000000800027c02 */ /* 0x000fc60008000f00 */
[----:B------:R-:W-:Y:S01]  /*3380*/  VIADD R3, R3, 0x170 ;  /* 0x0000017003037836 */ /* 0x000fe20000000000 */
[----:B-1----:R-:W-:-:S04]  /*3390*/  SHF.L.U32 R5, R5, 0x1f, RZ ;  /* 0x0000001f05057819 */ /* 0x002fc800000006ff */
[----:B------:R-:W1:Y:S02]  /*33a0*/  SYNCS.PHASECHK.TRANS64.TRYWAIT P0, [UR4+0x8], R5 ;  /* 0x00000805ff0075a7 */ /* 0x000e640008001104 */
[----:B-1----:R-:W-:Y:S05]  /*33b0*/  @P0 BRA `(.L_x_64) ;  /* 0x0000000000080947 */ /* 0x002fea0003800000 */
[----:B------:R-:W1:Y:S02]  /*33c0*/  SYNCS.PHASECHK.TRANS64.TRYWAIT P0, [UR4+0x8], R5 ;  /* 0x00000805ff0075a7 */ /* 0x000e640008001104 */
[----:B-1----:R-:W-:Y:S05]  /*33d0*/  @!P0 BRA `(.L_x_65) ;  /* 0x0000005c00508947 */ /* 0x002fea0003800000 */
.L_x_64:
[----:B-1----:R-:W-:Y:S01]  /*33e0*/  HFMA2 R4, -RZ, RZ, 0, 5.9604644775390625e-08 ;  /* 0x00000001ff047431 */ /* 0x002fe200000001ff */
[----:B------:R-:W-:Y:S01]  /*33f0*/  UPRMT UR5, UR8, 0x654, UR6 ;  /* 0x0000065408057896 */ /* 0x000fe20008000006 */
[----:B------:R-:W-:Y:S01]  /*3400*/  IMAD.MOV.U32 R6, RZ, RZ, 0xffff ;  /* 0x0000ffffff067424 */ /* 0x000fe200078e00ff */
[----:B------:R-:W-:Y:S01]  /*3410*/  PRMT R2, R2, 0x654, R3 ;  /* 0x0000065402027816 */ /* 0x000fe20000000003 */
[----:B------:R-:W-:Y:S02]  /*3420*/  IMAD.MOV.U32 R5, RZ, RZ, 0x4 ;  /* 0x00000004ff057424 */ /* 0x000fe400078e00ff */
[----:B------:R-:W-:Y:S01]  /*3430*/  IMAD.SHL.U32 R9, R11, 0x20, RZ ;  /* 0x000000200b097824 */ /* 0x000fe200078e00ff */
[----:B------:R-:W-:Y:S02]  /*3440*/  MOV R3, UR5 ;  /* 0x0000000500037c02 */ /* 0x000fe40008000f00 */
[-C--:B------:R-:W-:Y:S01]  /*3450*/  SHF.L.U32 R7, R6, R11.reuse, RZ ;  /* 0x0000000b06077219 */ /* 0x080fe200000006ff */
[----:B------:R1:W-:Y:S01]  /*3460*/  SYNCS.ARRIVE.TRANS64.RED RZ, [UR5], R5 ;  /* 0x00000005ffff79a7 */ /* 0x0003e20008000405 */
[----:B------:R-:W-:Y:S01]  /*3470*/  SHF.L.U32 R6, R4, R11, RZ ;  /* 0x0000000b04067219 */ /* 0x000fe200000006ff */
[----:B------:R1:W-:Y:S04]  /*3480*/  STS [UR37+0x170], R9 ;  /* 0x00017009ff007988 */ /* 0x0003e80008000825 */
[----:B------:R1:W-:Y:S04]  /*3490*/  STAS [R2.64], R11 ;  /* 0x0000000b02007dbd */ /* 0x0003e8000c0008ff */
[----:B------:R1:W-:Y:S04]  /*34a0*/  ATOMS.OR RZ, [UR4+0x14], R7 ;  /* 0x00001407ffff798c */ /* 0x0003e8000b000004 */
[----:B------:R1:W-:Y:S04]  /*34b0*/  ATOMS.OR RZ, [UR4+0x18], R6 ;  /* 0x00001806ffff798c */ /* 0x0003e8000b000004 */
[----:B------:R1:W-:Y:S02]  /*34c0*/  ATOMS.XOR RZ, [UR4+0x10], R4 ;  /* 0x00001004ffff798c */ /* 0x0003e4000b800004 */
.L_x_61:
[----:B------:R-:W-:Y:S05]  /*34d0*/  BSYNC B0 ;  /* 0x0000000000007941 */ /* 0x000fea0003800000 */
.L_x_60:
[----:B------:R-:W-:Y:S05]  /*34e0*/  BRA.U UP0, `(.L_x_66) ;  /* 0x00000001006c7547 */ /* 0x000fea000b800000 */
[----:B------:R-:W-:-:S03]  /*34f0*/  UMOV UR5, 0xffffffff ;  /* 0xffffffff00057882 */ /* 0x000fc60000000000 */
[----:B------:R-:W-:Y:S05]  /*3500*/  BRA.DIV UR5, `(.L_x_67) ;  /* 0x0000005e051c7947 */ /* 0x000fea000b800000 */
[----:B------:R-:W-:-:S13]  /*3510*/  ELECT P6, URZ, PT ;  /* 0x0000000000ff782f */ /* 0x000fda00038c0000 */
.L_x_175:
[----:B------:R-:W-:Y:S05]  /*3520*/  @!P6 BRA `(.L_x_66) ;  /* 0x00000000005ce947 */ /* 0x000fea0003800000 */
[----:B-1----:R-:W1:Y:S02]  /*3530*/  LDS R3, [UR4+0x10] ;  /* 0x00001004ff037984 */ /* 0x002e640008000800 */
[----:B-1----:R-:W-:-:S04]  /*3540*/  SHF.L.U32 R3, R3, 0x1f, RZ ;  /* 0x0000001f03037819 */ /* 0x002fc800000006ff */
[----:B------:R-:W1:Y:S02]  /*3550*/  SYNCS.PHASECHK.TRANS64.TRYWAIT P0, [UR4+0x8], R3 ;  /* 0x00000803ff0075a7 */ /* 0x000e640008001104 */
[----:B-1----:R-:W-:Y:S05]  /*3560*/  @P0 BRA `(.L_x_68) ;  /* 0x0000000000080947 */ /* 0x002fea0003800000 */
[----:B------:R-:W1:Y:S02]  /*3570*/  SYNCS.PHASECHK.TRANS64.TRYWAIT P0, [UR4+0x8], R3 ;  /* 0x00000803ff0075a7 */ /* 0x000e640008001104 */
[----:B-1----:R-:W-:Y:S05]  /*3580*/  @!P0 BRA `(.L_x_69) ;  /* 0x0000005c001c8947 */ /* 0x002fea0003800000 */
.L_x_68:
[----:B------:R-:W2:Y:S01]  /*3590*/  LDS R5, [UR37+0x170] ;  /* 0x00017025ff057984 */ /* 0x000ea20008000800 */
[----:B-1----:R-:W-:Y:S02]  /*35a0*/  HFMA2 R2, -RZ, RZ, 0, 5.9604644775390625e-08 ;  /* 0x00000001ff027431 */ /* 0x002fe400000001ff */
[----:B------:R-:W-:Y:S01]  /*35b0*/  IMAD.MOV.U32 R3, RZ, RZ, 0xffff ;  /* 0x0000ffffff037424 */ /* 0x000fe200078e00ff */
[----:B------:R-:W-:Y:S01]  /*35c0*/  UPRMT UR5, UR8, 0x654, UR6 ;  /* 0x0000065408057896 */ /* 0x000fe20008000006 */
[----:B--2---:R-:W-:-:S03]  /*35d0*/  IMAD.SHL.U32 R4, R5, 0x20, RZ ;  /* 0x0000002005047824 */ /* 0x004fc600078e00ff */
[-C--:B------:R-:W-:Y:S02]  /*35e0*/  SHF.L.U32 R3, R3, R5.reuse, RZ ;  /* 0x0000000503037219 */ /* 0x080fe400000006ff */
[----:B------:R-:W-:Y:S01]  /*35f0*/  SHF.L.U32 R5, R2, R5, RZ ;  /* 0x0000000502057219 */ /* 0x000fe200000006ff */
[----:B------:R2:W-:Y:S04]  /*3600*/  STS [UR37+0x170], R4 ;  /* 0x00017004ff007988 */ /* 0x0005e80008000825 */
[----:B------:R2:W-:Y:S04]  /*3610*/  ATOMS.OR RZ, [UR4+0x14], R3 ;  /* 0x00001403ffff798c */ /* 0x0005e8000b000004 */
[----:B------:R2:W-:Y:S01]  /*3620*/  ATOMS.OR RZ, [UR4+0x18], R5 ;  /* 0x00001805ffff798c */ /* 0x0005e2000b000004 */
[----:B------:R-:W-:Y:S03]  /*3630*/  SYNCS.ARRIVE.TRANS64.RED.A1T0 RZ, [UR5], RZ ;  /* 0x000000ffffff79a7 */ /* 0x000fe60008100405 */
[----:B------:R2:W-:Y:S01]  /*3640*/  ATOMS.XOR RZ, [UR4+0x10], R2 ;  /* 0x00001002ffff798c */ /* 0x0005e2000b800004 */
[----:B------:R-:W-:Y:S05]  /*3650*/  BRA `(.L_x_66) ;  /* 0x0000000000107947 */ /* 0x000fea0003800000 */
.L_x_59:
[----:B------:R-:W-:-:S05]  /*3660*/  MOV R2, 0xffffffff ;  /* 0xffffffff00027802 */ /* 0x000fca0000000f00 */
[----:B------:R1:W-:Y:S02]  /*3670*/  STS [UR37+0x170], R2 ;  /* 0x00017002ff007988 */ /* 0x0003e40008000825 */
[----:B-1----:R-:W-:Y:S02]  /*3680*/  MOV R2, 0x36a0 ;  /* 0x000036a000027802 */ /* 0x002fe40000000f00 */
[----:B-----5:R-:W-:Y:S05]  /*3690*/  CALL.REL.NOINC `($__internal_1_$__cuda_sm10x_tcgen05_guardrail_trap_phase_invalid_during_alloc) ;  /* 0x0000006000f07944 */ /* 0x020fea0003c00000 */
.L_x_66:
[----:B------:R-:W-:Y:S05]  /*36a0*/  WARPSYNC.ALL ;  /* 0x0000000000007948 */ /* 0x000fea0003800000 */
[----:B------:R-:W3:Y:S01]  /*36b0*/  S2UR UR5, SR_CgaCtaId ;  /* 0x00000000000579c3 */ /* 0x000ee20000008800 */
[----:B------:R-:W-:Y:S01]  /*36c0*/  UMOV UR4, 0x400 ;  /* 0x0000040000047882 */ /* 0x000fe20000000000 */
[----:B------:R-:W-:-:S06]  /*36d0*/  NOP ;  /* 0x0000000000007918 */ /* 0x000fcc0000000000 */
[----:B------:R-:W-:Y:S06]  /*36e0*/  BAR.ARV 0x6, 0xa0 ;  /* 0x0182800000007b1d */ /* 0x000fec0000002000 */
[----:B------:R-:W4:Y:S01]  /*36f0*/  LDCU UR6, c[0x0][0x38c] ;  /* 0x00007180ff0677ac */ /* 0x000f220008000800 */
[----:B------:R-:W-:Y:S01]  /*3700*/  LOP3.LUT R0, R0, 0xffff, RZ, 0xc0, !PT ;  /* 0x0000ffff00007812 */ /* 0x000fe200078ec0ff */
[----:B-1----:R-:W-:Y:S01]  /*3710*/  IMAD.MOV.U32 R9, RZ, RZ, 0x1 ;  /* 0x00000001ff097424 */ /* 0x002fe200078e00ff */
[----:B------:R-:W-:Y:S01]  /*3720*/  LOP3.LUT R8, R8, 0xffff, RZ, 0xc0, !PT ;  /* 0x0000ffff08087812 */ /* 0x000fe200078ec0ff */
[----:B------:R-:W-:Y:S01]  /*3730*/  UMOV UR17, URZ ;  /* 0x000000ff00117c82 */ /* 0x000fe20008000000 */
[----:B------:R-:W-:Y:S01]  /*3740*/  R2UR UR11, R0 ;  /* 0x00000000000b72ca */ /* 0x000fe200000e0000 */
[----:B------:R-:W-:Y:S01]  /*3750*/  UMOV UR16, URZ ;  /* 0x000000ff00107c82 */ /* 0x000fe20008000000 */
[----:B------:R-:W-:Y:S01]  /*3760*/  R2UR UR12, R8 ;  /* 0x00000000080c72ca */ /* 0x000fe200000e0000 */
[----:B------:R-:W-:Y:S01]  /*3770*/  IMAD.MOV.U32 R8, RZ, RZ, RZ ;  /* 0x000000ffff087224 */ /* 0x000fe200078e00ff */
[----:B------:R-:W-:Y:S01]  /*3780*/  UMOV UR15, URZ ;  /* 0x000000ff000f7c82 */ /* 0x000fe20008000000 */
[----:B---3--:R-:W-:-:S02]  /*3790*/  ULEA UR5, UR5, UR4, 0x18 ;  /* 0x0000000405057291 */ /* 0x008fc4000f8ec0ff */
[----:B------:R-:W-:Y:S02]  /*37a0*/  UISETP.NE.AND UP2, UPT, UR9, URZ, UPT ;  /* 0x000000ff0900728c */ /* 0x000fe4000bf45270 */
[----:B------:R-:W-:Y:S02]  /*37b0*/  UIADD3 UR20, UPT, UPT, UR5, 0x4300, URZ ;  /* 0x0000430005147890 */ /* 0x000fe4000fffe0ff */
[----:B------:R-:W-:Y:S02]  /*37c0*/  UIADD3 UR19, UPT, UPT, UR5, 0x12300, URZ ;  /* 0x0001230005137890 */ /* 0x000fe4000fffe0ff */
[----:B----4-:R-:W-:Y:S01]  /*37d0*/  UIADD3 UR6, UPT, UPT, UR6, 0x3f, URZ ;  /* 0x0000003f06067890 */ /* 0x010fe2000fffe0ff */
[----:B--2---:R-:W1:Y:S01]  /*37e0*/  LDS R2, [UR5+0x170] ;  /* 0x00017005ff027984 */ /* 0x004e620008000800 */
[----:B------:R-:W-:Y:S02]  /*37f0*/  USHF.R.U32.HI UR20, URZ, 0x4, UR20 ;  /* 0x00000004ff147899 */ /* 0x000fe40008011614 */
[----:B------:R-:W-:-:S02]  /*3800*/  USHF.R.S32.HI UR4, URZ, 0x1f, UR6 ;  /* 0x0000001fff047899 */ /* 0x000fc40008011406 */
[----:B------:R-:W-:Y:S02]  /*3810*/  USHF.R.U32.HI UR19, URZ, 0x4, UR19 ;  /* 0x00000004ff137899 */ /* 0x000fe40008011613 */
[----:B------:R-:W-:Y:S01]  /*3820*/  ULEA.HI UR4, UR4, UR6, URZ, 0x6 ;  /* 0x0000000604047291 */ /* 0x000fe2000f8f30ff */
[----:B------:R-:W-:Y:S01]  /*3830*/  UMOV UR28, 0x0 ;  /* 0x00000000001c7882 */ /* 0x000fe20000000000 */
[----:B------:R-:W-:Y:S02]  /*3840*/  UMOV UR29, 0x8218010 ;  /* 0x08218010001d7882 */ /* 0x000fe40000000000 */
[----:B------:R-:W-:Y:S02]  /*3850*/  USHF.R.S32.HI UR4, URZ, 0x6, UR4 ;  /* 0x00000006ff047899 */ /* 0x000fe40008011404 */
[----:B------:R-:W-:Y:S02]  /*3860*/  ULOP3.LUT UR20, UR20, 0x3fff, URZ, 0xc0, !UPT ;  /* 0x00003fff14147892 */ /* 0x000fe4000f8ec0ff */
[----:B------:R-:W-:-:S02]  /*3870*/  UISETP.LT.AND UP0, UPT, UR4, 0x1, UPT ;  /* 0x000000010400788c */ /* 0x000fc4000bf01270 */
[----:B------:R-:W-:Y:S02]  /*3880*/  ULOP3.LUT UR19, UR19, 0x3fff, URZ, 0xc0, !UPT ;  /* 0x00003fff13137892 */ /* 0x000fe4000f8ec0ff */
[----:B------:R-:W-:Y:S01]  /*3890*/  USEL UR18, UR4, 0x1, !UP0 ;  /* 0x0000000104127887 */ /* 0x000fe2000c000000 */
[----:B------:R-:W-:Y:S01]  /*38a0*/  UMOV UR26, 0x0 ;  /* 0x00000000001a7882 */ /* 0x000fe20000000000 */
[----:B------:R-:W-:Y:S01]  /*38b0*/  UMOV UR27, 0x8218010 ;  /* 0x08218010001b7882 */ /* 0x000fe20000000000 */
[----:B------:R-:W-:Y:S01]  /*38c0*/  UMOV UR24, 0x0 ;  /* 0x0000000000187882 */ /* 0x000fe20000000000 */
[----:B------:R-:W-:Y:S01]  /*38d0*/  UMOV UR25, 0x8218010 ;  /* 0x0821801000197882 */ /* 0x000fe20000000000 */
[----:B------:R-:W-:Y:S01]  /*38e0*/  UMOV UR22, 0x0 ;  /* 0x0000000000167882 */ /* 0x000fe20000000000 */
[----:B------:R-:W-:Y:S01]  /*38f0*/  UMOV UR23, 0x8218010 ;  /* 0x0821801000177882 */ /* 0x000fe20000000000 */
[----:B-1----:R-:W-:Y:S02]  /*3900*/  R2UR UR21, R2 ;  /* 0x00000000021572ca */ /* 0x002fe400000e0000 */
[----:B------:R-:W-:-:S13]  /*3910*/  CS2R R2, SRZ ;  /* 0x0000000000027805 */ /* 0x000fda000001ff00 */
.L_x_77:
[C---:B------:R-:W-:Y:S02]  /*3920*/  LEA R0, R8.reuse, UR5, 0x3 ;  /* 0x0000000508007c11 */ /* 0x040fe4000f8e18ff */
[----:B------:R-:W-:Y:S02]  /*3930*/  SHF.L.U32 R5, R3, 0x1f, RZ ;  /* 0x0000001f03057819 */ /* 0x000fe400000006ff */
[----:B------:R-:W-:Y:S02]  /*3940*/  LEA R4, R8, UR5, 0x4 ;  /* 0x0000000508047c11 */ /* 0x000fe4000f8e20ff */
[----:B------:R-:W1:Y:S02]  /*3950*/  SYNCS.PHASECHK.TRANS64.TRYWAIT P0, [R0+URZ+0xc0], R5 ;  /* 0x0000c005000075a7 */ /* 0x000e6400080011ff */
[----:B-1-34-:R-:W-:Y:S05]  /*3960*/  @!P0 BRA `(.L_x_70) ;  /* 0x00000058003c8947 */ /* 0x01afea0003800000 */
.L_x_176:
[----:B-1----:R-:W1:Y:S01]  /*3970*/  LDS.128 R4, [R4+0x150] ;  /* 0x0001500004047984 */ /* 0x002e620000000c00 */
[----:B------:R-:W-:Y:S02]  /*3980*/  VIADD R0, R0, 0xd0 ;  /* 0x000000d000007836 */ /* 0x000fe40000000000 */
[----:B------:R-:W-:Y:S01]  /*3990*/  VIADD R8, R8, 0x1 ;  /* 0x0000000108087836 */ /* 0x000fe20000000000 */
[----:B------:R-:W-:Y:S01]  /*39a0*/  @!PT LDS RZ, [RZ] ;  /* 0x00000000fffff984 */ /* 0x000fe20000000800 */
[----:B------:R-:W-:Y:S01]  /*39b0*/  @!PT LDS RZ, [RZ] ;  /* 0x00000000fffff984 */ /* 0x000fe20000000800 */
[----:B------:R-:W-:Y:S01]  /*39c0*/  @!PT LDS RZ, [RZ] ;  /* 0x00000000fffff984 */ /* 0x000fe20000000800 */
[----:B------:R-:W-:Y:S01]  /*39d0*/  @!PT LDS RZ, [RZ] ;  /* 0x00000000fffff984 */ /* 0x000fe20000000800 */
[----:B------:R2:W-:Y:S06]  /*39e0*/  MEMBAR.ALL.CTA ;  /* 0x0000000000007992 */ /* 0x0005ec0000008000 */
[----:B--2---:R-:W2:Y:S01]  /*39f0*/  FENCE.VIEW.ASYNC.S ;  /* 0x00000000000073c6 */ /* 0x004ea20000000000 */
[----:B------:R-:W-:-:S04]  /*3a00*/  PRMT R0, RZ, 0x654, R0 ;  /* 0x00000654ff007816 */ /* 0x000fc80000000000 */
[----:B--2---:R2:W-:Y:S01]  /*3a10*/  SYNCS.ARRIVE.TRANS64.RED.A1T0 RZ, [R0+URZ], RZ ;  /* 0x000000ff00ff79a7 */ /* 0x0045e200081004ff */
[----:B-1----:R-:W-:Y:S01]  /*3a20*/  LOP3.LUT P1, RZ, R6, 0x1, RZ, 0xc0, !PT ;  /* 0x0000000106ff7812 */ /* 0x002fe2000782c0ff */
[----:B--2---:R-:W-:-:S12]  /*3a30*/  BRA.U UP2, `(.L_x_71) ;  /* 0x0000000502087547 */ /* 0x004fd8000b800000 */
[----:B------:R-:W1:Y:S01]  /*3a40*/  LDCU UR6, c[0x0][0x38c] ;  /* 0x00007180ff0677ac */ /* 0x000e620008000800 */
[----:B------:R-:W-:Y:S02]  /*3a50*/  PLOP3.LUT P2, PT, PT, PT, PT, 0x80, 0x8 ;  /* 0x000000000008781c */ /* 0x000fe40003f4f070 */
[----:B------:R-:W-:Y:S01]  /*3a60*/  SHF.L.U32 R5, R9, 0x1f, RZ ;  /* 0x0000001f09057819 */ /* 0x000fe200000006ff */
[----:B------:R-:W-:Y:S02]  /*3a70*/  ULEA UR7, UR17, UR5, 0x3 ;  /* 0x0000000511077291 */ /* 0x000fe4000f8e18ff */
[----:B------:R-:W-:Y:S02]  /*3a80*/  ULEA UR10, UR17, UR21, 0x6 ;  /* 0x00000015110a7291 */ /* 0x000fe4000f8e30ff */
[----:B-1----:R-:W-:-:S06]  /*3a90*/  UISETP.GE.AND UP0, UPT, UR6, 0x1, UPT ;  /* 0x000000010600788c */ /* 0x002fcc000bf06270 */
[----:B------:R-:W-:-:S05]  /*3aa0*/  PLOP3.LUT P0, PT, PT, PT, UP0, 0x80, 0x8 ;  /* 0x000000000008781c */ /* 0x000fca0003f0f008 */
[----:B------:R-:W-:-:S08]  /*3ab0*/  @UP0 ULEA UR6, UR16, UR5, 0x3 ;  /* 0x0000000510060291 */ /* 0x000fd0000f8e18ff */
[----:B------:R-:W-:-:S04]  /*3ac0*/  @P0 SHF.L.U32 R0, R2, 0x1f, RZ ;  /* 0x0000001f02000819 */ /* 0x000fc800000006ff */
[----:B------:R1:W2:Y:S01]  /*3ad0*/  @P0 SYNCS.PHASECHK.TRANS64.TRYWAIT P2, [UR6], R0 ;  /* 0x00000000ff0005a7 */ /* 0x0002a20008041106 */
[----:B------:R-:W3:Y:S02]  /*3ae0*/  SYNCS.PHASECHK.TRANS64.TRYWAIT P0, [UR7+0x100], R5 ;  /* 0x00010005ff0075a7 */ /* 0x000ee40008001107 */
[----:B-123--:R-:W-:Y:S05]  /*3af0*/  @!P0 BRA `(.L_x_72) ;  /* 0x0000005400ec8947 */ /* 0x00efea0003800000 */
.L_x_178:
[----:B------:R-:W-:Y:S01]  /*3b00*/  UMOV UR14, UR15 ;  /* 0x0000000f000e7c82 */ /* 0x000fe20008000000 */
[----:B------:R-:W-:Y:S05]  /*3b10*/  BRA.U !UP0, `(.L_x_73) ;  /* 0x0000000108c07547 */ /* 0x000fea000b800000 */
[----:B------:R-:W-:Y:S02]  /*3b20*/  UIADD3 UR14, UPT, UPT, UR18, UR15, URZ ;  /* 0x0000000f120e7290 */ /* 0x000fe4000fffe0ff */
[----:B------:R-:W-:Y:S01]  /*3b30*/  UPLOP3.LUT UP3, UPT, UPT, UPT, UPT, 0x40, 0x4 ;  /* 0x000000000004789c */ /* 0x000fe20003f6e870 */
[----:B------:R-:W-:Y:S01]  /*3b40*/  UMOV UR13, UR4 ;  /* 0x00000004000d7c82 */ /* 0x000fe20008000000 */
[----:B------:R-:W-:-:S09]  /*3b50*/  UMOV UR46, UR16 ;  /* 0x00000010002e7c82 */ /* 0x000fd20008000000 */
.L_x_76:
[----:B--2---:R-:W-:Y:S01]  /*3b60*/  ULEA UR6, UR46, UR5, 0x3 ;  /* 0x000000052e067291 */ /* 0x004fe2000f8e18ff */
[----:B---3--:R-:W-:Y:S11]  /*3b70*/  @P2 BRA `(.L_x_74) ;  /* 0x00000000000c2947 */ /* 0x008ff60003800000 */
[----:B-1----:R-:W-:Y:S04]  /*3b80*/  SHF.L.U32 R5, R2, 0x1f, RZ ;  /* 0x0000001f02057819 */ /* 0x002fe800000006ff */
[----:B------:R-:W1:Y:S02]  /*3b90*/  SYNCS.PHASECHK.TRANS64.TRYWAIT P0, [UR6], R5 ;  /* 0x00000005ff0075a7 */ /* 0x000e640008001106 */
[----:B-1----:R-:W-:Y:S05]  /*3ba0*/  @!P0 BRA `(.L_x_75) ;  /* 0x0000005400d88947 */ /* 0x002fea0003800000 */
.L_x_74:
[----:B------:R-:W-:Y:S01]  /*3bb0*/  UISETP.NE.AND UP0, UPT, UR13, 0x1, UPT ;  /* 0x000000010d00788c */ /* 0x000fe2000bf05270 */
[----:B------:R-:W-:Y:S01]  /*3bc0*/  PLOP3.LUT P2, PT, PT, PT, PT, 0x80, 0x8 ;  /* 0x000000000008781c */ /* 0x000fe20003f4f070 */
[----:B------:R-:W-:Y:S02]  /*3bd0*/  UIADD3 UR16, UPT, UPT, UR46, 0x1, URZ ;  /* 0x000000012e107890 */ /* 0x000fe4000fffe0ff */
[----:B------:R-:W-:Y:S02]  /*3be0*/  ULEA UR32, UR46, UR20, 0x9 ;  /* 0x000000142e207291 */ /* 0x000fe4000f8e48ff */
[----:B------:R-:W-:Y:S01]  /*3bf0*/  UISETP.NE.AND UP1, UPT, UR16, 0x7, UPT ;  /* 0x000000071000788c */ /* 0x000fe2000bf25270 */
[----:B------:R-:W-:Y:S01]  /*3c00*/  PLOP3.LUT P0, PT, PT, PT, UP0, 0x80, 0x8 ;  /* 0x000000000008781c */ /* 0x000fe20003f0f008 */
[----:B------:R-:W-:Y:S02]  /*3c10*/  UIADD3 UR44, UPT, UPT, UR32, 0x80, URZ ;  /* 0x00000080202c7890 */ /* 0x000fe4000fffe0ff */
[----:B------:R-:W-:Y:S02]  /*3c20*/  USEL UR31, URZ, 0x1, UP1 ;  /* 0x00000001ff1f7887 */ /* 0x000fe40008800000 */
[----:B------:R-:W-:Y:S02]  /*3c30*/  USEL UR16, UR16, URZ, UP1 ;  /* 0x000000ff10107287 */ /* 0x000fe40008800000 */
[----:B------:R-:W-:Y:S02]  /*3c40*/  UIADD3 UR40, UPT, UPT, UR32, 0x100, URZ ;  /* 0x0000010020287890 */ /* 0x000fe4000fffe0ff */
[----:B------:R-:W-:Y:S01]  /*3c50*/  @UP0 ULEA UR30, UR16, UR5, 0x3 ;  /* 0x00000005101e0291 */ /* 0x000fe2000f8e18ff */
[----:B------:R-:W-:Y:S01]  /*3c60*/  LOP3.LUT R2, R2, UR31, RZ, 0x3c, !PT ;  /* 0x0000001f02027c12 */ /* 0x000fe2000f8e3cff */
[----:B------:R-:W-:Y:S02]  /*3c70*/  UIADD3 UR36, UPT, UPT, UR32, 0x180, URZ ;  /* 0x0000018020247890 */ /* 0x000fe4000fffe0ff */
[----:B------:R-:W-:Y:S01]  /*3c80*/  UIADD3 UR6, UPT, UPT, UR6, 0x38, URZ ;  /* 0x0000003806067890 */ /* 0x000fe2000fffe0ff */
[----:B-1----:R-:W-:Y:S01]  /*3c90*/  @P0 SHF.L.U32 R0, R2, 0x1f, RZ ;  /* 0x0000001f02000819 */ /* 0x002fe200000006ff */
[----:B------:R-:W-:Y:S02]  /*3ca0*/  UIADD3 UR15, UPT, UPT, UR15, 0x1, URZ ;  /* 0x000000010f0f7890 */ /* 0x000fe4000fffe0ff */
[----:B------:R-:W-:Y:S01]  /*3cb0*/  UIADD3 UR13, UPT, UPT, UR13, -0x1, URZ ;  /* 0xffffffff0d0d7890 */ /* 0x000fe2000fffe0ff */
[----:B------:R2:W3:Y:S01]  /*3cc0*/  @P0 SYNCS.PHASECHK.TRANS64.TRYWAIT P2, [UR30], R0 ;  /* 0x00000000ff0005a7 */ /* 0x0004e2000804111e */
[----:B------:R-:W-:Y:S02]  /*3cd0*/  ULEA UR30, UR46, UR19, 0x9 ;  /* 0x000000132e1e7291 */ /* 0x000fe4000f8e48ff */
[----:B------:R-:W-:Y:S02]  /*3ce0*/  UISETP.NE.AND UP0, UPT, UR15, UR14, UPT ;  /* 0x0000000e0f00728c */ /* 0x000fe4000bf05270 */
[----:B------:R-:W-:Y:S02]  /*3cf0*/  UIADD3 UR42, UPT, UPT, UR30, 0x80, URZ ;  /* 0x000000801e2a7890 */ /* 0x000fe4000fffe0ff */
[----:B------:R-:W-:Y:S02]  /*3d00*/  UIADD3 UR38, UPT, UPT, UR30, 0x100, URZ ;  /* 0x000001001e267890 */ /* 0x000fe4000fffe0ff */
[----:B------:R-:W-:Y:S01]  /*3d10*/  UIADD3 UR34, UPT, UPT, UR30, 0x180, URZ ;  /* 0x000001801e227890 */ /* 0x000fe2000fffe0ff */
[----:B------:R-:W-:Y:S01]  /*3d20*/  UMOV UR33, 0x40004040 ;  /* 0x4000404000217882 */ /* 0x000fe20000000000 */
[----:B------:R-:W-:Y:S01]  /*3d30*/  UMOV UR31, 0x40004040 ;  /* 0x40004040001f7882 */ /* 0x000fe20000000000 */
[----:B------:R-:W-:Y:S01]  /*3d40*/  UMOV UR45, 0x40004040 ;  /* 0x40004040002d7882 */ /* 0x000fe20000000000 */
[----:B------:R2:W-:Y:S01]  /*3d50*/  UTCHMMA.2CTA gdesc[UR32], gdesc[UR30], tmem[UR10], tmem[UR28], idesc[UR29], UP3 ;  /* 0x00ff1c1e200075ea */ /* 0x0005e20009a0000a */
[----:B------:R-:W-:Y:S01]  /*3d60*/  UPLOP3.LUT UP3, UPT, UPT, UPT, UPT, 0x80, 0x8 ;  /* 0x000000000008789c */ /* 0x000fe20003f6f070 */
[----:B------:R-:W-:Y:S01]  /*3d70*/  UMOV UR43, 0x40004040 ;  /* 0x40004040002b7882 */ /* 0x000fe20000000000 */
[----:B------:R-:W-:Y:S01]  /*3d80*/  UMOV UR41, 0x40004040 ;  /* 0x4000404000297882 */ /* 0x000fe20000000000 */
[----:B------:R2:W-:Y:S01]  /*3d90*/  UTCHMMA.2CTA gdesc[UR44], gdesc[UR42], tmem[UR10], tmem[UR26], idesc[UR27], UPT ;  /* 0x00ff1a2a2c0075ea */ /* 0x0005e2000ba0000a */
[----:B------:R-:W-:Y:S01]  /*3da0*/  UMOV UR39, 0x40004040 ;  /* 0x4000404000277882 */ /* 0x000fe20000000000 */
[----:B------:R-:W-:Y:S01]  /*3db0*/  UMOV UR37, 0x40004040 ;  /* 0x4000404000257882 */ /* 0x000fe20000000000 */
[----:B------:R-:W-:Y:S01]  /*3dc0*/  UMOV UR35, 0x40004040 ;  /* 0x4000404000237882 */ /* 0x000fe20000000000 */
[----:B------:R2:W-:Y:S01]  /*3dd0*/  UTCHMMA.2CTA gdesc[UR40], gdesc[UR38], tmem[UR10], tmem[UR24], idesc[UR25], UPT ;  /* 0x00ff1826280075ea */ /* 0x0005e2000ba0000a */
[----:B------:R2:W-:Y:S01]  /*3de0*/  UTCHMMA.2CTA gdesc[UR36], gdesc[UR34], tmem[UR10], tmem[UR22], idesc[UR23], UPT ;  /* 0x00ff1622240075ea */ /* 0x0005e2000ba0000a */
[----:B------:R2:W-:Y:S01]  /*3df0*/  UTCBAR.2CTA.MULTICAST [UR6], URZ, UR12 ;  /* 0x000000ff060073e9 */ /* 0x0005e2000820080c */
[----:B------:R-:W-:Y:S01]  /*3e00*/  UMOV UR46, UR16 ;  /* 0x00000010002e7c82 */ /* 0x000fe20008000000 */
[----:B------:R-:W-:Y:S05]  /*3e10*/  BRA.U UP0, `(.L_x_76) ;  /* 0xfffffffd00507547 */ /* 0x000fea000b83ffff */
.L_x_73:
[----:B------:R-:W-:Y:S01]  /*3e20*/  UIADD3 UR7, UPT, UPT, UR7, 0xe0, URZ ;  /* 0x000000e007077890 */ /* 0x000fe2000fffe0ff */
[----:B------:R-:W-:-:S08]  /*3e30*/  UMOV UR15, UR14 ;  /* 0x0000000e000f7c82 */ /* 0x000fd00008000000 */
[----:B------:R4:W-:Y:S01]  /*3e40*/  UTCBAR.2CTA.MULTICAST [UR7], URZ, UR11 ;  /* 0x000000ff070073e9 */ /* 0x0009e2000820080b */
[----:B------:R-:W-:Y:S02]  /*3e50*/  NOP ;  /* 0x0000000000007918 */ /* 0x000fe40000000000 */
.L_x_71:
[----:B------:R-:W-:Y:S01]  /*3e60*/  UIADD3 UR17, UPT, UPT, UR17, 0x1, URZ ;  /* 0x0000000111117890 */ /* 0x000fe2000fffe0ff */
[----:B------:R-:W-:-:S03]  /*3e70*/  ISETP.NE.AND P0, PT, R8, 0x2, PT ;  /* 0x000000020800780c */ /* 0x000fc60003f05270 */
[----:B------:R-:W-:Y:S01]  /*3e80*/  UISETP.NE.AND UP0, UPT, UR17, 0x4, UPT ;  /* 0x000000041100788c */ /* 0x000fe2000bf05270 */
[----:B-12---:R-:W-:Y:S02]  /*3e90*/  SEL R0, RZ, 0x1, P0 ;  /* 0x00000001ff007807 */ /* 0x006fe40000000000 */
[----:B------:R-:W-:Y:S01]  /*3ea0*/  SEL R8, R8, RZ, P0 ;  /* 0x000000ff08087207 */ /* 0x000fe20000000000 */
[----:B------:R-:W-:Y:S01]  /*3eb0*/  USEL UR6, URZ, 0x1, UP0 ;  /* 0x00000001ff067887 */ /* 0x000fe20008000000 */
[----:B------:R-:W-:Y:S01]  /*3ec0*/  LOP3.LUT R3, R3, R0, RZ, 0x3c, !PT ;  /* 0x0000000003037212 */ /* 0x000fe200078e3cff */
[----:B------:R-:W-:-:S04]  /*3ed0*/  USEL UR17, UR17, URZ, UP0 ;  /* 0x000000ff11117287 */ /* 0x000fc80008000000 */
[----:B------:R-:W-:Y:S01]  /*3ee0*/  LOP3.LUT R9, R9, UR6, RZ, 0x3c, !PT ;  /* 0x0000000609097c12 */ /* 0x000fe2000f8e3cff */
[----:B------:R-:W-:Y:S07]  /*3ef0*/  @P1 BRA `(.L_x_77) ;  /* 0xfffffff800881947 */ /* 0x000fee000383ffff */
[----:B------:R-:W1:Y:S01]  /*3f00*/  S2UR UR4, SR_CgaCtaId ;  /* 0x00000000000479c3 */ /* 0x000e620000008800 */
[----:B------:R-:W-:Y:S01]  /*3f10*/  ELECT P0, URZ, PT ;  /* 0x0000000000ff782f */ /* 0x000fe20003800000 */
[----:B------:R-:W-:Y:S01]  /*3f20*/  HFMA2 R0, -RZ, RZ, 0, 5.9604644775390625e-08 ;  /* 0x00000001ff007431 */ /* 0x000fe200000001ff */
[----:B------:R-:W-:-:S05]  /*3f30*/  UMOV UR6, 0x40 ;  /* 0x0000004000067882 */ /* 0x000fca0000000000 */
[----:B------:R-:W-:Y:S01]  /*3f40*/  UVIRTCOUNT.DEALLOC.SMPOOL 0x80 ;  /* 0x000000800000784c */ /* 0x000fe20000000000 */
[----:B------:R-:W-:Y:S02]  /*3f50*/  UISETP.NE.AND UP0, UPT, UR9, URZ, UPT ;  /* 0x000000ff0900728c */ /* 0x000fe4000bf05270 */
[----:B-1----:R-:W-:-:S09]  /*3f60*/  ULEA UR4, UR4, UR6, 0x18 ;  /* 0x0000000604047291 */ /* 0x002fd2000f8ec0ff */
[----:B------:R1:W-:Y:S01]  /*3f70*/  @P0 STS.U8 [UR4+0x1c], R0 ;  /* 0x00001c00ff000988 */ /* 0x0003e20008000004 */
[----:B------:R-:W-:Y:S05]  /*3f80*/  BRA.U UP0, `(.L_x_78) ;  /* 0x0000000100a07547 */ /* 0x000fea000b800000 */
[----:B------:R-:W-:Y:S01]  /*3f90*/  UIADD3 UR6, UPT, UPT, UR5, 0x100, URZ ;  /* 0x0000010005067890 */ /* 0x000fe2000fffe0ff */
[----:B------:R-:W-:-:S03]  /*3fa0*/  SHF.L.U32 R3, R9, 0x1f, RZ ;  /* 0x0000001f09037819 */ /* 0x000fc600000006ff */
[----:B----4-:R-:W-:-:S09]  /*3fb0*/  ULEA UR7, UR17, UR6, 0x3 ;  /* 0x0000000611077291 */ /* 0x010fd2000f8e18ff */
[----:B------:R-:W2:Y:S02]  /*3fc0*/  SYNCS.PHASECHK.TRANS64.TRYWAIT P0, [UR7], R3 ;  /* 0x00000003ff0075a7 */ /* 0x000ea40008001107 */
[----:B--2---:R-:W-:Y:S05]  /*3fd0*/  @!P0 BRA `(.L_x_79) ;  /* 0x0000005000e48947 */ /* 0x004fea0003800000 */
.L_x_181:
        /* <DEDUP_REMOVED lines=9> */
.L_x_183:
        /* <DEDUP_REMOVED lines=9> */
.L_x_185:
[----:B------:R-:W-:-:S04]  /*4100*/  UIADD3 UR9, UPT, UPT, UR9, 0x1, URZ ;  /* 0x0000000109097890 */ /* 0x000fc8000fffe0ff */
[----:B------:R-:W-:-:S04]  /*4110*/  UISETP.NE.AND UP1, UPT, UR9, 0x4, UPT ;  /* 0x000000040900788c */ /* 0x000fc8000bf25270 */
[----:B------:R-:W-:Y:S02]  /*4120*/  USEL UR7, URZ, 0x1, UP1 ;  /* 0x00000001ff077887 */ /* 0x000fe40008800000 */
[----:B------:R-:W-:-:S04]  /*4130*/  USEL UR9, UR9, URZ, UP1 ;  /* 0x000000ff09097287 */ /* 0x000fc80008800000 */
[----:B------:R-:W-:Y:S01]  /*4140*/  ULEA UR9, UR9, UR6, 0x3 ;  /* 0x0000000609097291 */ /* 0x000fe2000f8e18ff */
[----:B-1----:R-:W-:-:S04]  /*4150*/  LOP3.LUT R3, R2, UR7, RZ, 0x3c, !PT ;  /* 0x0000000702037c12 */ /* 0x002fc8000f8e3cff */
[----:B------:R-:W-:Y:S01]  /*4160*/  SHF.L.U32 R3, R3, 0x1f, RZ ;  /* 0x0000001f03037819 */ /* 0x000fe200000006ff */
[----:B------:R-:W-:-:S04]  /*4170*/  IMAD.U32 R0, RZ, RZ, UR9 ;  /* 0x00000009ff007e24 */ /* 0x000fc8000f8e00ff */
[----:B------:R1:W2:Y:S03]  /*4180*/  SYNCS.PHASECHK.TRANS64.TRYWAIT P0, [R0+URZ], R3 ;  /* 0x00000003000075a7 */ /* 0x0002a600080011ff */
[----:B--2---:R-:W-:Y:S05]  /*4190*/  @!P0 NANOSLEEP.SYNCS 0x989680 ;  /* 0x009896800000895d */ /* 0x004fea0003900000 */
[----:B------:R-:W2:Y:S02]  /*41a0*/  @!P0 SYNCS.PHASECHK.TRANS64 P0, [R0+URZ], R3 ;  /* 0x00000003000085a7 */ /* 0x000ea400080010ff */
[----:B--2---:R-:W-:Y:S05]  /*41b0*/  @P0 BRA `(.L_x_82) ;  /* 0x0000000000200947 */ /* 0x004fea0003800000 */
.L_x_83:
[----:B--2---:R2:W4:Y:S02]  /*41c0*/  SYNCS.PHASECHK.TRANS64.TRYWAIT P0, [R0+URZ], R3 ;  /* 0x00000003000075a7 */ /* 0x00452400080011ff */
[----:B----4-:R-:W-:Y:S05]  /*41d0*/  @!P0 NANOSLEEP.SYNCS 0x989680 ;  /* 0x009896800000895d */ /* 0x010fea0003900000 */
[----:B------:R-:W4:Y:S02]  /*41e0*/  @!P0 SYNCS.PHASECHK.TRANS64 P0, [R0+URZ], R3 ;  /* 0x00000003000085a7 */ /* 0x000f2400080010ff */
[----:B----4-:R-:W-:Y:S05]  /*41f0*/  @!P0 BRA `(.L_x_83) ;  /* 0xfffffffc00f08947 */ /* 0x010fea000383ffff */
[----:B------:R-:W-:Y:S05]  /*4200*/  BRA `(.L_x_82) ;  /* 0x00000000000c7947 */ /* 0x000fea0003800000 */
.L_x_78:
[----:B------:R-:W-:-:S04]  /*4210*/  UIADD3 UR6, UPT, UPT, UR5, 0x140, URZ ;  /* 0x0000014005067890 */ /* 0x000fc8000fffe0ff */
[----:B------:R-:W-:-:S09]  /*4220*/  UPRMT UR6, UR8, 0x654, UR6 ;  /* 0x0000065408067896 */ /* 0x000fd20008000006 */
[----:B------:R-:W-:Y:S03]  /*4230*/  SYNCS.ARRIVE.TRANS64.RED.A1T0 RZ, [UR6], RZ ;  /* 0x000000ffffff79a7 */ /* 0x000fe60008100406 */
.L_x_82:
[----:B-12---:R-:W-:Y:S01]  /*4240*/  SHF.L.U32 R3, RZ, 0x1f, RZ ;  /* 0x0000001fff037819 */ /* 0x006fe200000006ff */
[----:B------:R-:W-:Y:S01]  /*4250*/  UIADD3 UR6, UPT, UPT, UR5, 0x140, URZ ;  /* 0x0000014005067890 */ /* 0x000fe2000fffe0ff */
[----:B------:R-:W-:Y:S02]  /*4260*/  PLOP3.LUT P0, PT, PT, PT, UP0, 0x80, 0x8 ;  /* 0x000000000008781c */ /* 0x000fe40003f0f008 */
[----:B------:R-:W1:Y:S02]  /*4270*/  SYNCS.PHASECHK.TRANS64.TRYWAIT P1, [UR5+0x140], R3 ;  /* 0x00014003ff0075a7 */ /* 0x000e640008021105 */
[----:B-1----:R-:W-:Y:S09]  /*4280*/  @!P1 BRA `(.L_x_84) ;  /* 0x0000005000809947 */ /* 0x002ff20003800000 */
.L_x_187:
[----:B------:R-:W-:Y:S01]  /*4290*/  @!UP0 UPRMT UR6, UR8, 0x654, UR6 ;  /* 0x0000065408068896 */ /* 0x000fe20008000006 */
[----:B------:R-:W-:Y:S02]  /*42a0*/  UMOV UR5, 0x1 ;  /* 0x0000000100057882 */ /* 0x000fe40000000000 */
[----:B------:R-:W-:-:S06]  /*42b0*/  UMOV UR8, 0xffff ;  /* 0x0000ffff00087882 */ /* 0x000fcc0000000000 */
[----:B------:R-:W-:Y:S01]  /*42c0*/  @!P0 SYNCS.ARRIVE.TRANS64.RED.A1T0 RZ, [UR6], RZ ;  /* 0x000000ffffff89a7 */ /* 0x000fe20008100406 */
[----:B------:R-:W-:Y:S01]  /*42d0*/  NOP ;  /* 0x0000000000007918 */ /* 0x000fe20000000000 */
[----:B-1----:R-:W1:Y:S01]  /*42e0*/  LDS R0, [UR4+0x14] ;  /* 0x00001404ff007984 */ /* 0x002e620008000800 */
[----:B------:R-:W-:-:S04]  /*42f0*/  ULOP3.LUT UR6, UR21, 0xffff, URZ, 0xc0, !UPT ;  /* 0x0000ffff15067892 */ /* 0x000fc8000f8ec0ff */
[----:B------:R-:W-:-:S04]  /*4300*/  USHF.R.U32.HI UR6, URZ, 0x5, UR6 ;  /* 0x00000005ff067899 */ /* 0x000fc80008011606 */
[----:B------:R-:W-:Y:S02]  /*4310*/  USHF.L.U32 UR8, UR8, UR6, URZ ;  /* 0x0000000608087299 */ /* 0x000fe400080006ff */
[----:B------:R-:W-:-:S04]  /*4320*/  USHF.L.U32 UR5, UR5, UR6, URZ ;  /* 0x0000000605057299 */ /* 0x000fc800080006ff */
[----:B-1----:R-:W-:-:S04]  /*4330*/  LOP3.LUT R0, R0, UR8, RZ, 0xc0, !PT ;  /* 0x0000000800007c12 */ /* 0x002fc8000f8ec0ff */
[----:B------:R-:W-:-:S13]  /*4340*/  ISETP.NE.AND P0, PT, R0, UR8, PT ;  /* 0x0000000800007c0c */ /* 0x000fda000bf05270 */
[----:B------:R-:W-:Y:S05]  /*4350*/  @P0 BRA `(.L_x_85) ;  /* 0x0000000000580947 */ /* 0x000fea0003800000 */
[----:B------:R-:W1:Y:S02]  /*4360*/  LDS R0, [UR4+0x18] ;  /* 0x00001804ff007984 */ /* 0x000e640008000800 */
[----:B-1----:R-:W-:-:S04]  /*4370*/  LOP3.LUT R0, R0, UR5, RZ, 0xc0, !PT ;  /* 0x0000000500007c12 */ /* 0x002fc8000f8ec0ff */
[----:B------:R-:W-:-:S13]  /*4380*/  ISETP.NE.AND P0, PT, R0, UR5, PT ;  /* 0x0000000500007c0c */ /* 0x000fda000bf05270 */
[----:B------:R-:W-:Y:S05]  /*4390*/  @P0 BRA `(.L_x_86) ;  /* 0x00000000003c0947 */ /* 0x000fea0003800000 */
[----:B------:R-:W1:Y:S01]  /*43a0*/  S2R R2, SR_LANEID ;  /* 0x0000000000027919 */ /* 0x000e620000000000 */
[----:B------:R-:W-:Y:S01]  /*43b0*/  ULOP3.LUT UR8, URZ, UR8, URZ, 0x33, !UPT ;  /* 0x00000008ff087292 */ /* 0x000fe2000f8e33ff */
[----:B------:R-:W-:Y:S01]  /*43c0*/  LOP3.LUT R4, RZ, UR5, RZ, 0x33, !PT ;  /* 0x00000005ff047c12 */ /* 0x000fe2000f8e33ff */
[----:B----4-:R-:W-:Y:S02]  /*43d0*/  VOTEU.ANY UR7, UPT, PT ;  /* 0x0000000000077886 */ /* 0x010fe400038e0100 */
[----:B------:R-:W-:Y:S01]  /*43e0*/  UFLO.U32 UR7, UR7 ;  /* 0x00000007000772bd */ /* 0x000fe200080e0000 */
[----:B------:R-:W2:Y:S01]  /*43f0*/  REDUX UR5, R4 ;  /* 0x00000000040573c4 */ /* 0x000ea20000000000 */
[----:B------:R-:W-:-:S06]  /*4400*/  IMAD.U32 R0, RZ, RZ, UR8 ;  /* 0x00000008ff007e24 */ /* 0x000fcc000f8e00ff */
[----:B------:R4:W-:Y:S01]  /*4410*/  UTCATOMSWS.AND URZ, UR8 ;  /* 0x0000000800ff79e3 */ /* 0x0009e20008000000 */
[----:B------:R-:W3:Y:S01]  /*4420*/  REDUX UR6, R0 ;  /* 0x00000000000673c4 */ /* 0x000ee20000000000 */
[----:B-1----:R-:W-:Y:S01]  /*4430*/  ISETP.EQ.U32.AND P0, PT, R2, UR7, PT ;  /* 0x0000000702007c0c */ /* 0x002fe2000bf02070 */
[----:B--2---:R-:W-:Y:S01]  /*4440*/  IMAD.U32 R2, RZ, RZ, UR5 ;  /* 0x00000005ff027e24 */ /* 0x004fe2000f8e00ff */
[----:B---3--:R-:W-:-:S11]  /*4450*/  MOV R3, UR6 ;  /* 0x0000000600037c02 */ /* 0x008fd60008000f00 */
[----:B------:R4:W-:Y:S04]  /*4460*/  @P0 ATOMS.AND RZ, [UR4+0x14], R3 ;  /* 0x00001403ffff098c */ /* 0x0009e8000a800004 */
[----:B------:R4:W-:Y:S01]  /*4470*/  @P0 ATOMS.AND RZ, [UR4+0x18], R2 ;  /* 0x00001802ffff098c */ /* 0x0009e2000a800004 */
[----:B------:R-:W-:Y:S05]  /*4480*/  BRA `(.L_x_87) ;  /* 0x0000000000147947 */ /* 0x000fea0003800000 */
.L_x_86:
[----:B------:R-:W-:Y:S02]  /*4490*/  MOV R2, 0x44b0 ;  /* 0x000044b000027802 */ /* 0x000fe40000000f00 */
[----:B---345:R-:W-:Y:S05]  /*44a0*/  CALL.REL.NOINC `($__internal_0_$__cuda_sm10x_tcgen05_guardrail_trap_col_being_dealloced_not_returned_by_alloc) ;  /* 0x0000005400607944 */ /* 0x038fea0003c00000 */
[----:B------:R-:W-:Y:S05]  /*44b0*/  BRA `(.L_x_87) ;  /* 0x0000000000087947 */ /* 0x000fea0003800000 */
.L_x_85:
[----:B------:R-:W-:Y:S02]  /*44c0*/  MOV R2, 0x44e0 ;  /* 0x000044e000027802 */ /* 0x000fe40000000f00 */
[----:B---345:R-:W-:Y:S05]  /*44d0*/  CALL.REL.NOINC `($__internal_2_$__cuda_sm10x_tcgen05_guardrail_trap_unallocated_columns_being_dealloced) ;  /* 0x00000054006c7944 */ /* 0x038fea0003c00000 */
.L_x_87:
[----:B------:R-:W-:Y:S01]  /*44e0*/  NOP ;  /* 0x0000000000007918 */ /* 0x000fe20000000000 */
[----:B----4-:R-:W-:Y:S05]  /*44f0*/  EXIT ;  /* 0x000000000000794d */ /* 0x010fea0003800000 */
.L_x_58:
[----:B------:R-:W-:-:S09]  /*4500*/  UISETP.NE.OR UP5, UPT, UR10, 0x3, !UP5 ;  /* 0x000000030a00788c */ /* 0x000fd2000efa5670 */
[----:B------:R-:W-:Y:S05]  /*4510*/  BRA.U UP5, `(.L_x_88) ;  /* 0x0000001105787547 */ /* 0x000fea000b800000 */
[----:B------:R-:W1:Y:S01]  /*4520*/  LDC R0, c[0x0][0xb30] ;  /* 0x0002cc00ff007b82 */ /* 0x000e620000000800 */
[----:B------:R-:W2:Y:S01]  /*4530*/  LDCU.64 UR8, c[0x0][0x888] ;  /* 0x00011100ff0877ac */ /* 0x000ea20008000a00 */
[----:B------:R-:W-:Y:S02]  /*4540*/  HFMA2 R25, -RZ, RZ, 0, 0 ;  /* 0x00000000ff197431 */ /* 0x000fe400000001ff */
[----:B-----5:R-:W-:Y:S01]  /*4550*/  IMAD.MOV.U32 R32, RZ, RZ, 0x1 ;  /* 0x00000001ff207424 */ /* 0x020fe200078e00ff */
[----:B------:R-:W-:Y:S01]  /*4560*/  MOV R23, 0x1000 ;  /* 0x0000100000177802 */ /* 0x000fe20000000f00 */
[----:B------:R-:W3:Y:S01]  /*4570*/  LDCU.64 UR4, c[0x0][0x890] ;  /* 0x00011200ff0477ac */ /* 0x000ee20008000a00 */
[----:B------:R-:W-:Y:S01]  /*4580*/  IMAD.MOV.U32 R27, RZ, RZ, RZ ;  /* 0x000000ffff1b7224 */ /* 0x000fe200078e00ff */
[----:B------:R-:W4:Y:S01]  /*4590*/  LDC R19, c[0x0][0x370] ;  /* 0x0000dc00ff137b82 */ /* 0x000f220000000800 */
[----:B------:R-:W-:Y:S01]  /*45a0*/  UMOV UR7, 0x400 ;  /* 0x0000040000077882 */ /* 0x000fe20000000000 */
[----:B------:R-:W-:-:S02]  /*45b0*/  UPLOP3.LUT UP0, UPT, UPT, UPT, UPT, 0x40, 0x4 ;  /* 0x000000000004789c */ /* 0x000fc40003f0e870 */
[----:B------:R-:W-:-:S04]  /*45c0*/  ULEA UR7, UR37, UR7, 0x18 ;  /* 0x0000000725077291 */ /* 0x000fc8000f8ec0ff */
[----:B------:R-:W4:Y:S01]  /*45d0*/  LDC R2, c[0x0][0xb0c] ;  /* 0x0002c300ff027b82 */ /* 0x000f220000000800 */
[----:B------:R-:W-:Y:S02]  /*45e0*/  UIADD3 UR13, UPT, UPT, UR7, 0x88, URZ ;  /* 0x00000088070d7890 */ /* 0x000fe4000fffe0ff */
[----:B--2---:R-:W-:Y:S02]  /*45f0*/  UISETP.NE.U32.AND UP3, UPT, UR8, URZ, UPT ;  /* 0x000000ff0800728c */ /* 0x004fe4000bf65070 */
[----:B------:R-:W-:Y:S02]  /*4600*/  UIADD3 UR41, UPT, UPT, UR7, 0x70, URZ ;  /* 0x0000007007297890 */ /* 0x000fe4000fffe0ff */
[----:B---3--:R-:W-:Y:S01]  /*4610*/  UISETP.NE.U32.AND UP4, UPT, UR4, URZ, UPT ;  /* 0x000000ff0400728c */ /* 0x008fe2000bf85070 */
[----:B------:R-:W2:Y:S01]  /*4620*/  LDC R18, c[0x0][0xb20] ;  /* 0x0002c800ff127b82 */ /* 0x000ea20000000800 */
[----:B-1----:R-:W-:Y:S01]  /*4630*/  ISETP.NE.AND P1, PT, R0, 0x1, PT ;  /* 0x000000010000780c */ /* 0x002fe20003f25270 */
[----:B------:R-:W-:-:S02]  /*4640*/  UISETP.NE.AND.EX UP3, UPT, UR9, URZ, UPT, UP3 ;  /* 0x000000ff0900728c */ /* 0x000fc4000bf65330 */
[----:B------:R-:W-:Y:S02]  /*4650*/  UIADD3 UR33, UPT, UPT, UR7, 0x78, URZ ;  /* 0x0000007807217890 */ /* 0x000fe4000fffe0ff */
[----:B------:R-:W-:Y:S02]  /*4660*/  UIADD3 UR25, UPT, UPT, UR7, 0x80, URZ ;  /* 0x0000008007197890 */ /* 0x000fe4000fffe0ff */
[----:B------:R-:W1:Y:S01]  /*4670*/  LDC.64 R36, c[0x0][0x348] ;  /* 0x0000d200ff247b82 */ /* 0x000e620000000a00 */
[----:B------:R-:W-:Y:S02]  /*4680*/  UPRMT UR13, UR37, 0x654, UR13 ;  /* 0x00000654250d7896 */ /* 0x000fe4000800000d */
[----:B------:R-:W-:-:S05]  /*4690*/  UISETP.NE.AND.EX UP4, UPT, UR5, URZ, UPT, UP4 ;  /* 0x000000ff0500728c */ /* 0x000fca000bf85340 */
[----:B------:R-:W3:Y:S08]  /*46a0*/  LDC.64 R16, c[0x0][0xb10] ;  /* 0x0002c400ff107b82 */ /* 0x000ef00000000a00 */
[----:B------:R-:W1:Y:S08]  /*46b0*/  LDC.64 R6, c[0x0][0xb18] ;  /* 0x0002c600ff067b82 */ /* 0x000e700000000a00 */
[----:B------:R-:W1:Y:S08]  /*46c0*/  LDC.64 R4, c[0x0][0xb28] ;  /* 0x0002ca00ff047b82 */ /* 0x000e700000000a00 */
[----:B--2-4-:R-:W1:Y:S02]  /*46d0*/  LDC R22, c[0x0][0x374] ;  /* 0x0000dd00ff167b82 */ /* 0x014e640000000800 */
.L_x_99:
[----:B------:R-:W-:Y:S02]  /*46e0*/  LEA R0, R27, UR7, 0x3 ;  /* 0x000000071b007c11 */ /* 0x000fe4000f8e18ff */
[----:B------:R-:W-:Y:S02]  /*46f0*/  SHF.L.U32 R3, R25, 0x1f, RZ ;  /* 0x0000001f19037819 */ /* 0x000fe400000006ff */
[----:B------:R-:W-:Y:S02]  /*4700*/  LEA R28, R27, UR7, 0x4 ;  /* 0x000000071b1c7c11 */ /* 0x000fe4000f8e20ff */
[----:B--2---:R-:W2:Y:S02]  /*4710*/  SYNCS.PHASECHK.TRANS64.TRYWAIT P0, [R0+URZ+0xc0], R3 ;  /* 0x0000c003000075a7 */ /* 0x004ea400080011ff */
[----:B--2---:R-:W-:Y:S05]  /*4720*/  @!P0 BRA `(.L_x_89) ;  /* 0x0000004c00708947 */ /* 0x004fea0003800000 */
.L_x_188:
[----:B------:R-:W-:Y:S01]  /*4730*/  ISETP.GE.AND P0, PT, R26, 0x1, PT ;  /* 0x000000011a00780c */ /* 0x000fe20003f06270 */
[----:B------:R-:W4:Y:S01]  /*4740*/  LDS.128 R28, [R28+0x150] ;  /* 0x000150001c1c7984 */ /* 0x000f220000000c00 */
[----:B--2---:R-:W-:Y:S01]  /*4750*/  VIADD R0, R0, 0xd0 ;  /* 0x000000d000007836 */ /* 0x004fe20000000000 */
[----:B------:R-:W-:Y:S01]  /*4760*/  @!PT LDS RZ, [RZ] ;  /* 0x00000000fffff984 */ /* 0x000fe20000000800 */
[----:B------:R-:W-:Y:S01]  /*4770*/  @!PT LDS RZ, [RZ] ;  /* 0x00000000fffff984 */ /* 0x000fe20000000800 */
[----:B------:R-:W-:Y:S01]  /*4780*/  @!PT LDS RZ, [RZ] ;  /* 0x00000000fffff984 */ /* 0x000fe20000000800 */
[----:B------:R-:W-:Y:S01]  /*4790*/  @!PT LDS RZ, [RZ] ;  /* 0x00000000fffff984 */ /* 0x000fe20000000800 */
[----:B------:R2:W-:Y:S06]  /*47a0*/  MEMBAR.ALL.CTA ;  /* 0x0000000000007992 */ /* 0x0005ec0000008000 */
[----:B--2---:R-:W2:Y:S01]  /*47b0*/  FENCE.VIEW.ASYNC.S ;  /* 0x00000000000073c6 */ /* 0x004ea20000000000 */
[----:B------:R-:W-:Y:S04]  /*47c0*/  PRMT R0, RZ, 0x654, R0 ;  /* 0x00000654ff007816 */ /* 0x000fe80000000000 */
[----:B--2---:R2:W-:Y:S01]  /*47d0*/  SYNCS.ARRIVE.TRANS64.RED.A1T0 RZ, [R0+URZ], RZ ;  /* 0x000000ff00ff79a7 */ /* 0x0045e200081004ff */
[----:B----4-:R-:W-:Y:S11]  /*47e0*/  LOP3.LUT P3, RZ, R30, 0x1, RZ, 0xc0, !PT ;  /* 0x000000011eff7812 */ /* 0x010ff6000786c0ff */
[----:B------:R-:W-:Y:S02]  /*47f0*/  @!UPT UIADD3 URZ, UPT, UPT, URZ, URZ, URZ ;  /* 0x000000fffffff290 */ /* 0x000fe4000fffe0ff */
[----:B------:R-:W-:Y:S02]  /*4800*/  @P3 MOV R13, R28 ;  /* 0x0000001c000d3202 */ /* 0x000fe40000000f00 */
[----:B------:R-:W-:Y:S01]  /*4810*/  @P3 LOP3.LUT R8, R29, 0xffff, RZ, 0xc0, !PT ;  /* 0x0000ffff1d083812 */ /* 0x000fe200078ec0ff */
[----:B--2---:R-:W-:Y:S06]  /*4820*/  @!P0 BRA `(.L_x_90) ;  /* 0x0000000000a48947 */ /* 0x004fec0003800000 */
[----:B-1----:R-:W-:Y:S01]  /*4830*/  IMAD.HI.U32 R33, R22, R7, RZ ;  /* 0x0000000716217227 */ /* 0x002fe200078e00ff */
[----:B------:R-:W-:Y:S02]  /*4840*/  ISETP.NE.AND P0, PT, R6, 0x1, PT ;  /* 0x000000010600780c */ /* 0x000fe40003f05270 */
[----:B------:R-:W-:Y:S01]  /*4850*/  ISETP.NE.AND P2, PT, R26, 0x1, PT ;  /* 0x000000011a00780c */ /* 0x000fe20003f45270 */
[----:B---3--:R-:W-:Y:S01]  /*4860*/  IMAD.HI.U32 R34, R19, R16, RZ ;  /* 0x0000001013227227 */ /* 0x008fe200078e00ff */
[----:B------:R-:W-:Y:S02]  /*4870*/  SHF.R.U32.HI R33, RZ, R18, R33 ;  /* 0x00000012ff217219 */ /* 0x000fe40000011621 */
[----:B------:R-:W-:Y:S01]  /*4880*/  ISETP.NE.AND P4, PT, R2, 0x1, PT ;  /* 0x000000010200780c */ /* 0x000fe20003f85270 */
[----:B------:R-:W-:Y:S01]  /*4890*/  IMAD.HI.U32 R38, R13, R16, RZ ;  /* 0x000000100d267227 */ /* 0x000fe200078e00ff */
[----:B------:R-:W-:Y:S02]  /*48a0*/  SHF.R.U32.HI R34, RZ, R17, R34 ;  /* 0x00000011ff227219 */ /* 0x000fe40000011622 */
[----:B------:R-:W-:Y:S01]  /*48b0*/  SEL R3, R22, R33, !P0 ;  /* 0x0000002116037207 */ /* 0x000fe20004000000 */
[C---:B------:R-:W-:Y:S01]  /*48c0*/  IMAD.HI.U32 R33, R8.reuse, R7, RZ ;  /* 0x0000000708217227 */ /* 0x040fe200078e00ff */
[----:B------:R-:W-:Y:S02]  /*48d0*/  SEL R11, R19, R34, !P4 ;  /* 0x00000022130b7207 */ /* 0x000fe40006000000 */
[----:B------:R-:W-:Y:S01]  /*48e0*/  SHF.R.U32.HI R38, RZ, R17, R38 ;  /* 0x00000011ff267219 */ /* 0x000fe20000011626 */
[----:B------:R-:W-:Y:S01]  /*48f0*/  IMAD.HI.U32 R40, R3, R4, RZ ;  /* 0x0000000403287227 */ /* 0x000fe200078e00ff */
[----:B------:R-:W-:Y:S03]  /*4900*/  SHF.R.U32.HI R33, RZ, R18, R33 ;  /* 0x00000012ff217219 */ /* 0x000fe60000011621 */
[----:B------:R-:W-:Y:S01]  /*4910*/  IMAD.HI.U32 R34, R11, R4, RZ ;  /* 0x000000040b227227 */ /* 0x000fe200078e00ff */
[----:B------:R-:W-:Y:S02]  /*4920*/  @P2 SHF.R.U32.HI R3, RZ, R5, R40 ;  /* 0x00000005ff032219 */ /* 0x000fe40000011628 */
[----:B------:R-:W-:Y:S02]  /*4930*/  SEL R9, R8, R33, !P0 ;  /* 0x0000002108097207 */ /* 0x000fe40004000000 */
[----:B------:R-:W-:Y:S01]  /*4940*/  @P2 SHF.R.U32.HI R11, RZ, R5, R34 ;  /* 0x00000005ff0b2219 */ /* 0x000fe20000011622 */
[C---:B------:R-:W-:Y:S01]  /*4950*/  IMAD R10, R26.reuse, R3, RZ ;  /* 0x000000031a0a7224 */ /* 0x040fe200078e02ff */
[----:B------:R-:W-:Y:S01]  /*4960*/  SEL R3, R13, R38, !P4 ;  /* 0x000000260d037207 */ /* 0x000fe20006000000 */
[C---:B------:R-:W-:Y:S03]  /*4970*/  IMAD.HI.U32 R14, R9.reuse, R4, RZ ;  /* 0x00000004090e7227 */ /* 0x040fe600078e00ff */
[----:B------:R-:W-:Y:S01]  /*4980*/  ISETP.GE.AND P0, PT, R9, R10, PT ;  /* 0x0000000a0900720c */ /* 0x000fe20003f06270 */
[C---:B------:R-:W-:Y:S01]  /*4990*/  IMAD R12, R26.reuse, R11, RZ ;  /* 0x0000000b1a0c7224 */ /* 0x040fe200078e02ff */
[-C--:B------:R-:W-:Y:S04]  /*49a0*/  SHF.R.U32.HI R14, RZ, R5.reuse, R14 ;  /* 0x00000005ff0e7219 */ /* 0x080fe8000001160e */
[----:B------:R-:W-:Y:S02]  /*49b0*/  ISETP.GE.OR P0, PT, R3, R12, P0 ;  /* 0x0000000c0300720c */ /* 0x000fe40000706670 */
[----:B------:R-:W-:Y:S05]  /*49c0*/  SEL R15, R9, R14, !P2 ;  /* 0x0000000e090f7207 */ /* 0x000fea0005000000 */
[----:B------:R-:W-:Y:S04]  /*49d0*/  IMAD.MOV R14, RZ, RZ, -R15 ;  /* 0x000000ffff0e7224 */ /* 0x000fe800078e0a0f */
[----:B------:R-:W-:Y:S02]  /*49e0*/  IMAD R14, R26, R14, R9 ;  /* 0x0000000e1a0e7224 */ /* 0x000fe400078e0209 */
[C---:B------:R-:W-:Y:S05]  /*49f0*/  @!P0 IMAD.HI.U32 R10, R3.reuse, R4, RZ ;  /* 0x00000004030a8227 */ /* 0x040fea00078e00ff */
[----:B------:R-:W-:Y:S04]  /*4a00*/  @!P0 SHF.R.U32.HI R10, RZ, R5, R10 ;  /* 0x00000005ff0a8219 */ /* 0x000fe8000001160a */
[----:B------:R-:W-:Y:S01]  /*4a10*/  @!P0 SEL R0, R3, R10, !P2 ;  /* 0x0000000a03008207 */ /* 0x000fe20005000000 */
[----:B------:R-:W-:Y:S03]  /*4a20*/  IMAD.MOV R10, RZ, RZ, -R3 ;  /* 0x000000ffff0a7224 */ /* 0x000fe600078e0a03 */
[----:B------:R-:W-:Y:S01]  /*4a30*/  @!P0 IADD3 R15, PT, PT, R15, -R0, RZ ;  /* 0x800000000f0f8210 */ /* 0x000fe20007ffe0ff */
[----:B------:R-:W-:Y:S01]  /*4a40*/  @!P0 IMAD R0, R11, R14, R0 ;  /* 0x0000000e0b008224 */ /* 0x000fe200078e0200 */
[----:B------:R-:W-:Y:S01]  /*4a50*/  IADD3 R11, PT, PT, -R9, RZ, RZ ;  /* 0x000000ff090b7210 */ /* 0x000fe20007ffe1ff */
[----:B------:R-:W-:Y:S02]  /*4a60*/  IMAD R13, R2, R10, R13 ;  /* 0x0000000a020d7224 */ /* 0x000fe400078e020d */
[----:B------:R-:W-:Y:S02]  /*4a70*/  @!P0 IMAD R9, R15, R26, R3 ;  /* 0x0000001a0f098224 */ /* 0x000fe400078e0203 */
[----:B------:R-:W-:Y:S02]  /*4a80*/  @!P0 IMAD.MOV.U32 R3, RZ, RZ, R0 ;  /* 0x000000ffff038224 */ /* 0x000fe400078e0000 */
[----:B------:R-:W-:Y:S02]  /*4a90*/  IMAD R8, R6, R11, R8 ;  /* 0x0000000b06087224 */ /* 0x000fe400078e0208 */
[----:B------:R-:W-:Y:S02]  /*4aa0*/  IMAD R13, R3, R2, R13 ;  /* 0x00000002030d7224 */ /* 0x000fe400078e020d */
[----:B------:R-:W-:Y:S02]  /*4ab0*/  IMAD R8, R9, R6, R8 ;  /* 0x0000000609087224 */ /* 0x000fe400078e0208 */
.L_x_90:
[----:B------:R-:W-:Y:S05]  /*4ac0*/  BRA.U UP0, `(.L_x_91) ;  /* 0x0000000100107547 */ /* 0x000fea000b800000 */
[----:B------:R-:W-:Y:S04]  /*4ad0*/  MOV R0, UR6 ;  /* 0x0000000600007c02 */ /* 0x000fe80008000f00 */
[----:B------:R-:W-:Y:S04]  /*4ae0*/  SHF.L.U32 R3, R0, 0x1f, RZ ;  /* 0x0000001f00037819 */ /* 0x000fe800000006ff */
[----:B------:R-:W2:Y:S02]  /*4af0*/  SYNCS.PHASECHK.TRANS64.TRYWAIT P0, [UR7+0xb8], R3 ;  /* 0x0000b803ff0075a7 */ /* 0x000ea40008001107 */
[----:B--2---:R-:W-:Y:S05]  /*4b00*/  @!P0 BRA `(.L_x_92) ;  /* 0x00000048008c8947 */ /* 0x004fea0003800000 */
.L_x_91:
[----:B------:R-:W-:Y:S02]  /*4b10*/  R2UR UR42, R20 ;  /* 0x00000000142a72ca */ /* 0x000fe400000e0000 */
[----:B------:R-:W-:Y:S02]  /*4b20*/  R2UR UR43, R21 ;  /* 0x00000000152b72ca */ /* 0x000fe400000e0000 */
[----:B------:R-:W-:Y:S02]  /*4b30*/  ISETP.NE.U32.AND P2, PT, RZ, UR4, PT ;  /* 0x00000004ff007c0c */ /* 0x000fe4000bf45070 */
[----:B------:R-:W-:Y:S02]  /*4b40*/  SHF.L.U32 R12, R32, 0x1f, RZ ;  /* 0x0000001f200c7819 */ /* 0x000fe400000006ff */
[----:B------:R-:W-:Y:S05]  /*4b50*/  ISETP.NE.AND.EX P2, PT, RZ, UR5, PT, P2 ;  /* 0x00000005ff007c0c */ /* 0x000fea000bf45320 */
[----:B------:R-:W-:Y:S02]  /*4b60*/  USHF.L.U32 UR42, UR42, 0x7, URZ ;  /* 0x000000072a2a7899 */ /* 0x000fe400080006ff */
[----:B------:R-:W-:Y:S01]  /*4b70*/  USHF.L.U32 UR43, UR43, 0x6, URZ ;  /* 0x000000062b2b7899 */ /* 0x000fe200080006ff */
[----:B------:R-:W-:Y:S11]  /*4b80*/  BRA.U !UP4, `(.L_x_93) ;  /* 0x000000010c347547 */ /* 0x000ff6000b800000 */
[----:B------:R-:W-:Y:S01]  /*4b90*/  UPLOP3.LUT UP1, UPT, UPT, UPT, UP3, 0x80, 0x8 ;  /* 0x000000000008789c */ /* 0x000fe20003f2f030 */
[----:B--2---:R-:W-:Y:S02]  /*4ba0*/  HFMA2 R0, -RZ, RZ, 0, 5.9604644775390625e-08 ;  /* 0x00000001ff007431 */ /* 0x004fe400000001ff */
[----:B------:R-:W-:Y:S03]  /*4bb0*/  IMAD.MOV.U32 R59, RZ, RZ, 0x1 ;  /* 0x00000001ff3b7424 */ /* 0x000fe600078e00ff */
[----:B------:R-:W-:Y:S05]  /*4bc0*/  PLOP3.LUT P0, PT, PT, PT, UP1, 0x80, 0x8 ;  /* 0x000000000008781c */ /* 0x000fea0003f0f018 */
[----:B------:R-:W2:Y:S01]  /*4bd0*/  @UP1 LDCU.64 UR10, c[0x0][0x888] ;  /* 0x00011100ff0a17ac */ /* 0x000ea20008000a00 */
[----:B------:R-:W-:Y:S07]  /*4be0*/  @UP1 UIMAD UR8, UR36, UR4, URZ ;  /* 0x00000004240812a4 */ /* 0x000fee000f8e02ff */
[----:B------:R-:W-:Y:S01]  /*4bf0*/  @!P0 PRMT R59, R0, 0x7610, R59 ;  /* 0x00007610003b8816 */ /* 0x000fe2000000003b */
[----:B--2---:R-:W-:Y:S03]  /*4c00*/  @UP1 UIMAD.WIDE UR10, UR8, 0x4, UR10 ;  /* 0x00000004080a18a5 */ /* 0x004fe6000f8e020a */
[----:B------:R-:W2:Y:S03]  /*4c10*/  @!UP1 LDCU UR8, c[0x0][0x880] ;  /* 0x00011000ff0897ac */ /* 0x000ea60008000800 */
[----:B------:R-:W-:Y:S01]  /*4c20*/  IMAD.U32 R10, RZ, RZ, UR10 ;  /* 0x0000000aff0a7e24 */ /* 0x000fe2000f8e00ff */
[----:B------:R-:W-:Y:S05]  /*4c30*/  MOV R11, UR11 ;  /* 0x0000000b000b7c02 */ /* 0x000fea0008000f00 */
[----:B------:R4:W5:Y:S02]  /*4c40*/  @P0 LDG.E R35, desc[UR46][R10.64] ;  /* 0x0000002e0a230981 */ /* 0x000964000c1e1900 */
[----:B--2-4-:R-:W-:Y:S07]  /*4c50*/  @!P0 IMAD.U32 R35, RZ, RZ, UR8 ;  /* 0x00000008ff238e24 */ /* 0x014fee000f8e00ff */
.L_x_93:
[----:B-----5:R-:W-:Y:S01]  /*4c60*/  @!P2 FSETP.EQ.AND P0, PT, R35, RZ, PT ;  /* 0x000000ff2300a20b */ /* 0x020fe20003f02000 */
[----:B------:R-:W-:Y:S01]  /*4c70*/  @!UPT UIADD3 URZ, UPT, UPT, URZ, URZ, URZ ;  /* 0x000000fffffff290 */ /* 0x000fe2000fffe0ff */
[----:B------:R-:W-:Y:S11]  /*4c80*/  @!P2 BRA `(.L_x_94) ;  /* 0x000000000014a947 */ /* 0x000ff60003800000 */
[----:B------:R-:W-:Y:S02]  /*4c90*/  LOP3.LUT P2, RZ, R59, 0xff, RZ, 0xc0, !PT ;  /* 0x000000ff3bff7812 */ /* 0x000fe4000784c0ff */
[----:B------:R-:W-:Y:S04]  /*4ca0*/  PLOP3.LUT P0, PT, PT, PT, UP1, 0x80, 0x8 ;  /* 0x000000000008781c */ /* 0x000fe80003f0f018 */
[----:B------:R-:W-:Y:S07]  /*4cb0*/  PLOP3.LUT P0, PT, P0, PT, PT, 0x8, 0x80 ;  /* 0x000000000080781c */ /* 0x000fee000070e170 */
[----:B------:R-:W-:Y:S11]  /*4cc0*/  @P2 FSETP.EQ.AND P0, PT, R35, RZ, PT ;  /* 0x000000ff2300220b */ /* 0x000ff60003f02000 */
[----:B------:R-:W-:Y:S02]  /*4cd0*/  @!UPT UIADD3 URZ, UPT, UPT, URZ, URZ, URZ ;  /* 0x000000fffffff290 */ /* 0x000fe4000fffe0ff */
.L_x_94:
[----:B------:R-:W4:Y:S01]  /*4ce0*/  SYNCS.PHASECHK.TRANS64.TRYWAIT P2, [UR7+0x90], R12 ;  /* 0x0000900cff0075a7 */ /* 0x000f220008041107 */
[----:B------:R-:W-:Y:S04]  /*4cf0*/  ELECT P4, URZ, PT ;  /* 0x0000000000ff782f */ /* 0x000fe80003880000 */
[----:B------:R-:W-:Y:S11]  /*4d00*/  PLOP3.LUT P4, PT, P0, P4, PT, 0xf2, 0x2f ;  /* 0x00000000002f781c */ /* 0x000ff60000789e72 */
[----:B------:R-:W-:Y:S02]  /*4d10*/  @!UPT UIADD3 URZ, UPT, UPT, URZ, URZ, URZ ;  /* 0x000000fffffff290 */ /* 0x000fe4000fffe0ff */
[----:B-1----:R-:W-:Y:S05]  /*4d20*/  @!P4 IADD3 R9, P0, PT, R36, 0x580, RZ ;  /* 0x000005802409c810 */ /* 0x002fea0007f1e0ff */
[----:B--2---:R-:W-:Y:S01]  /*4d30*/  @!P4 IMAD.X R0, RZ, RZ, R37, P0 ;  /* 0x000000ffff00c224 */ /* 0x004fe200000e0625 */
[----:B----4-:R-:W-:Y:S07]  /*4d40*/  @!P2 BRA `(.L_x_95) ;  /* 0x000000480014a947 */ /* 0x010fee0003800000 */
.L_x_191:
[----:B------:R-:W-:Y:S01]  /*4d50*/  @!P4 R2UR UR9, R9 ;  /* 0x000000000909c2ca */ /* 0x000fe200000e0000 */
[----:B------:R-:W-:Y:S01]  /*4d60*/  VOTEU.ALL UP0, P4 ;  /* 0x0000000000ff7886 */ /* 0x000fe20002000000 */
[----:B------:R-:W-:Y:S01]  /*4d70*/  @!P4 R2UR UR8, R0 ;  /* 0x000000000008c2ca */ /* 0x000fe200000e0000 */
[----:B------:R-:W-:Y:S01]  /*4d80*/  VOTEU.ALL UP2, P4 ;  /* 0x0000000000ff7886 */ /* 0x000fe20002040000 */
[----:B------:R-:W-:Y:S01]  /*4d90*/  UMOV UR16, 0x0 ;  /* 0x0000000000107882 */ /* 0x000fe20000000000 */
[----:B------:R-:W-:Y:S01]  /*4da0*/  UMOV UR17, 0x10000000 ;  /* 0x1000000000117882 */ /* 0x000fe20000000000 */
[----:B------:R-:W-:Y:S01]  /*4db0*/  @!UP0 UIADD3 UR40, UPT, UPT, UR7, 0x200, URZ ;  /* 0x0000020007288890 */ /* 0x000fe2000fffe0ff */
[----:B------:R-:W-:Y:S01]  /*4dc0*/  @!P4 IMAD.MOV.U32 R0, RZ, RZ, 0x1000 ;  /* 0x00001000ff00c424 */ /* 0x000fe200078e00ff */
[----:B------:R-:W-:Y:S01]  /*4dd0*/  UMOV UR44, UR36 ;  /* 0x00000024002c7c82 */ /* 0x000fe20008000000 */
[----:B------:R-:W-:Y:S01]  /*4de0*/  @!UP0 UIADD3 UR10, UPT, UPT, UR42, 0x40, URZ ;  /* 0x000000402a0a8890 */ /* 0x000fe2000fffe0ff */
[----:B------:R-:W-:Y:S01]  /*4df0*/  @!P4 IADD3 R9, P0, PT, R36, 0x580, RZ ;  /* 0x000005802409c810 */ /* 0x000fe20007f1e0ff */
[----:B------:R-:W-:Y:S01]  /*4e00*/  UMOV UR11, UR43 ;  /* 0x0000002b000b7c82 */ /* 0x000fe20008000000 */
[----:B------:R-:W-:Y:S01]  /*4e10*/  UMOV UR12, UR36 ;  /* 0x00000024000c7c82 */ /* 0x000fe20008000000 */
[----:B------:R-:W-:Y:S01]  /*4e20*/  IMAD.U32 R10, RZ, RZ, UR9 ;  /* 0x00000009ff0a7e24 */ /* 0x000fe2000f8e00ff */
[----:B------:R-:W-:Y:S01]  /*4e30*/  UMOV UR9, UR41 ;  /* 0x0000002900097c82 */ /* 0x000fe20008000000 */
[----:B------:R-:W-:Y:S01]  /*4e40*/  IMAD.U32 R11, RZ, RZ, UR8 ;  /* 0x00000008ff0b7e24 */ /* 0x000fe2000f8e00ff */
[----:B------:R-:W-:Y:S02]  /*4e50*/  @!UP0 UIADD3 UR8, UPT, UPT, UR7, 0xa00, URZ ;  /* 0x00000a0007088890 */ /* 0x000fe4000fffe0ff */
[----:B------:R-:W-:Y:S01]  /*4e60*/  @!P4 R2UR UR18, R10 ;  /* 0x000000000a12c2ca */ /* 0x000fe200000e0000 */
[----:B------:R-:W-:Y:S01]  /*4e70*/  VOTEU.ALL UP0, P4 ;  /* 0x0000000000ff7886 */ /* 0x000fe20002000000 */
[----:B------:R-:W-:Y:S01]  /*4e80*/  @!P4 R2UR UR19, R11 ;  /* 0x000000000b13c2ca */ /* 0x000fe200000e0000 */
[----:B------:R-:W-:Y:S11]  /*4e90*/  UPRMT UR14, UR37, 0x654, UR41 ;  /* 0x00000654250e7896 */ /* 0x000ff60008000029 */
[----:B------:R-:W-:Y:S01]  /*4ea0*/  @!UPT UIADD3 URZ, UPT, UPT, URZ, URZ, URZ ;  /* 0x000000fffffff290 */ /* 0x000fe2000fffe0ff */
[----:B------:R2:W-:Y:S01]  /*4eb0*/  @!UP2 UTMALDG.3D [UR40], [UR18], desc[UR16] ;  /* 0x000010281200a5b4 */ /* 0x0005e20008011000 */
[----:B------:R2:W-:Y:S01]  /*4ec0*/  @!UP0 UTMALDG.3D [UR8], [UR18], desc[UR16] ;  /* 0x00001008120085b4 */ /* 0x0005e20008011000 */
[----:B------:R4:W-:Y:S01]  /*4ed0*/  @!P4 SYNCS.ARRIVE.TRANS64.RED.A0TR RZ, [UR7+0x70], R0 ;  /* 0x00007000ffffc9a7 */ /* 0x0009e20008300407 */
[----:B------:R-:W-:Y:S01]  /*4ee0*/  SYNCS.ARRIVE.TRANS64.RED.A1T0 RZ, [UR14], RZ ;  /* 0x000000ffffff79a7 */ /* 0x000fe2000810040e */
[----:B----4-:R-:W-:Y:S01]  /*4ef0*/  @!P4 IMAD.X R0, RZ, RZ, R37, P0 ;  /* 0x000000ffff00c224 */ /* 0x010fe200000e0625 */
[----:B------:R-:W4:Y:S02]  /*4f00*/  SYNCS.PHASECHK.TRANS64.TRYWAIT P2, [UR7+0x98], R12 ;  /* 0x0000980cff0075a7 */ /* 0x000f240008041107 */
[----:B--2-4-:R-:W-:Y:S05]  /*4f10*/  @!P2 BRA `(.L_x_96) ;  /* 0x0000004400b8a947 */ /* 0x014fea0003800000 */
.L_x_193:
        /* <DEDUP_REMOVED lines=8> */
[----:B------:R-:W-:Y:S01]  /*4fa0*/  @!UP0 UIADD3 UR32, UPT, UPT, UR7, 0x1200, URZ ;  /* 0x0000120007208890 */ /* 0x000fe2000fffe0ff */
[----:B------:R-:W-:Y:S01]  /*4fb0*/  @!P4 IADD3 R21, P0, PT, R36, 0x580, RZ ;  /* 0x000005802415c810 */ /* 0x000fe20007f1e0ff */
[----:B------:R-:W-:Y:S01]  /*4fc0*/  UMOV UR35, UR43 ;  /* 0x0000002b00237c82 */ /* 0x000fe20008000000 */
[----:B------:R-:W-:Y:S02]  /*4fd0*/  @!UP0 UIADD3 UR10, UPT, UPT, UR42, 0x50, URZ ;  /* 0x000000502a0a8890 */ /* 0x000fe4000fffe0ff */
[----:B------:R-:W-:Y:S01]  /*4fe0*/  IMAD.U32 R10, RZ, RZ, UR9 ;  /* 0x00000009ff0a7e24 */ /* 0x000fe2000f8e00ff */
[----:B------:R-:W-:Y:S01]  /*4ff0*/  UMOV UR9, UR33 ;  /* 0x0000002100097c82 */ /* 0x000fe20008000000 */
[----:B------:R-:W-:Y:S01]  /*5000*/  IMAD.U32 R11, RZ, RZ, UR8 ;  /* 0x00000008ff0b7e24 */ /* 0x000fe2000f8e00ff */
[----:B------:R-:W-:Y:S01]  /*5010*/  @!UP0 UIADD3 UR8, UPT, UPT, UR7, 0x1a00, URZ ;  /* 0x00001a0007088890 */ /* 0x000fe2000fffe0ff */
[----:B------:R-:W-:Y:S01]  /*5020*/  @!P4 IMAD.X R20, RZ, RZ, R37, P0 ;  /* 0x000000ffff14c224 */ /* 0x000fe200000e0625 */
[----:B------:R-:W-:Y:S01]  /*5030*/  @!P4 R2UR UR18, R10 ;  /* 0x000000000a12c2ca */ /* 0x000fe200000e0000 */
[----:B------:R-:W-:Y:S01]  /*5040*/  VOTEU.ALL UP0, P4 ;  /* 0x0000000000ff7886 */ /* 0x000fe20002000000 */
[----:B------:R-:W-:Y:S01]  /*5050*/  @!P4 R2UR UR19, R11 ;  /* 0x000000000b13c2ca */ /* 0x000fe200000e0000 */
[----:B------:R-:W-:Y:S01]  /*5060*/  UMOV UR11, UR43 ;  /* 0x0000002b000b7c82 */ /* 0x000fe20008000000 */
[----:B------:R-:W-:Y:S01]  /*5070*/  UMOV UR12, UR36 ;  /* 0x00000024000c7c82 */ /* 0x000fe20008000000 */
[----:B------:R-:W-:Y:S10]  /*5080*/  UPRMT UR14, UR37, 0x654, UR33 ;  /* 0x00000654250e7896 */ /* 0x000ff40008000021 */
[----:B------:R2:W-:Y:S01]  /*5090*/  @!UP2 UTMALDG.3D [UR32], [UR18], desc[UR16] ;  /* 0x000010201200a5b4 */ /* 0x0005e20008011000 */
[----:B------:R2:W-:Y:S01]  /*50a0*/  @!UP0 UTMALDG.3D [UR8], [UR18], desc[UR16] ;  /* 0x00001008120085b4 */ /* 0x0005e20008011000 */
[----:B------:R2:W-:Y:S01]  /*50b0*/  @!P4 SYNCS.ARRIVE.TRANS64.RED.A0TR RZ, [UR7+0x78], R0 ;  /* 0x00007800ffffc9a7 */ /* 0x0005e20008300407 */
[----:B------:R-:W-:Y:S01]  /*50c0*/  SYNCS.ARRIVE.TRANS64.RED.A1T0 RZ, [UR14], RZ ;  /* 0x000000ffffff79a7 */ /* 0x000fe2000810040e */
[----:B------:R-:W4:Y:S02]  /*50d0*/  SYNCS.PHASECHK.TRANS64.TRYWAIT P2, [UR7+0xa0], R12 ;  /* 0x0000a00cff0075a7 */ /* 0x000f240008041107 */
[----:B--2-4-:R-:W-:Y:S05]  /*50e0*/  @!P2 BRA `(.L_x_97) ;  /* 0x00000044005ca947 */ /* 0x014fea0003800000 */
.L_x_195:
[----:B------:R-:W2:Y:S01]  /*50f0*/  LDC.64 R14, c[0x0][0xb10] ;  /* 0x0002c400ff0e7b82 */ /* 0x000ea20000000a00 */
[----:B------:R-:W-:Y:S01]  /*5100*/  @!P4 R2UR UR9, R21 ;  /* 0x000000001509c2ca */ /* 0x000fe200000e0000 */
[----:B------:R-:W-:Y:S01]  /*5110*/  VOTEU.ALL UP0, P4 ;  /* 0x0000000000ff7886 */ /* 0x000fe20002000000 */
[----:B------:R-:W-:Y:S01]  /*5120*/  @!P4 R2UR UR8, R20 ;  /* 0x000000001408c2ca */ /* 0x000fe200000e0000 */
[----:B------:R-:W-:Y:S01]  /*5130*/  VOTEU.ALL UP2, P4 ;  /* 0x0000000000ff7886 */ /* 0x000fe20002040000 */
[----:B------:R-:W-:Y:S03]  /*5140*/  UMOV UR16, 0x0 ;  /* 0x0000000000107882 */ /* 0x000fe60000000000 */
[----:B------:R-:W4:Y:S01]  /*5150*/  LDC.64 R10, c[0x0][0xb18] ;  /* 0x0002c600ff0a7b82 */ /* 0x000f220000000a00 */
[----:B------:R-:W-:Y:S01]  /*5160*/  @!UP0 UIADD3 UR26, UPT, UPT, UR42, 0x20, URZ ;  /* 0x000000202a1a8890 */ /* 0x000fe2000fffe0ff */
[----:B------:R-:W-:Y:S01]  /*5170*/  @P3 SHF.R.U32.HI R24, RZ, 0x10, R29 ;  /* 0x00000010ff183819 */ /* 0x000fe2000001161d */
[----:B------:R-:W-:Y:S01]  /*5180*/  @!UP0 UIADD3 UR24, UPT, UPT, UR7, 0x2200, URZ ;  /* 0x0000220007188890 */ /* 0x000fe2000fffe0ff */
[----:B------:R-:W-:Y:S01]  /*5190*/  VIADD R27, R27, 0x1 ;  /* 0x000000011b1b7836 */ /* 0x000fe20000000000 */
[----:B------:R-:W-:Y:S03]  /*51a0*/  UMOV UR17, 0x10000000 ;  /* 0x1000000000117882 */ /* 0x000fe60000000000 */
[----:B------:R-:W5:Y:S01]  /*51b0*/  @!P1 LDC R0, c[0x0][0xb20] ;  /* 0x0002c800ff009b82 */ /* 0x000f620000000800 */
[----:B------:R-:W-:Y:S01]  /*51c0*/  UMOV UR27, UR43 ;  /* 0x0000002b001b7c82 */ /* 0x000fe20008000000 */
[----:B------:R-:W-:Y:S01]  /*51d0*/  IMAD.U32 R20, RZ, RZ, UR9 ;  /* 0x00000009ff147e24 */ /* 0x000fe2000f8e00ff */
[----:B------:R-:W-:Y:S05]  /*51e0*/  UMOV UR28, UR36 ;  /* 0x00000024001c7c82 */ /* 0x000fea0008000000 */
[----:B-1----:R-:W1:Y:S01]  /*51f0*/  @!P1 LDC R3, c[0x0][0xb0c] ;  /* 0x0002c300ff039b82 */ /* 0x002e620000000800 */
[----:B------:R-:W-:Y:S01]  /*5200*/  IMAD.U32 R21, RZ, RZ, UR8 ;  /* 0x00000008ff157e24 */ /* 0x000fe2000f8e00ff */
[----:B------:R-:W-:Y:S01]  /*5210*/  @!UP0 UIADD3 UR10, UPT, UPT, UR42, 0x60, URZ ;  /* 0x000000602a0a8890 */ /* 0x000fe2000fffe0ff */
[----:B------:R-:W-:Y:S01]  /*5220*/  @!P4 R2UR UR18, R20 ;  /* 0x000000001412c2ca */ /* 0x000fe200000e0000 */
[----:B------:R-:W-:Y:S01]  /*5230*/  @!UP0 UIADD3 UR8, UPT, UPT, UR7, 0x2a00, URZ ;  /* 0x00002a0007088890 */ /* 0x000fe2000fffe0ff */
[----:B------:R-:W-:Y:S01]  /*5240*/  @!P4 IMAD.MOV.U32 R20, RZ, RZ, 0x1000 ;  /* 0x00001000ff14c424 */ /* 0x000fe200078e00ff */
[----:B------:R-:W-:Y:S01]  /*5250*/  @!P4 R2UR UR19, R21 ;  /* 0x000000001513c2ca */ /* 0x000fe200000e0000 */
[----:B------:R-:W-:Y:S01]  /*5260*/  VOTEU.ALL UP0, P4 ;  /* 0x0000000000ff7886 */ /* 0x000fe20002000000 */
[----:B------:R-:W-:Y:S01]  /*5270*/  UMOV UR9, UR25 ;  /* 0x0000001900097c82 */ /* 0x000fe20008000000 */
[----:B------:R-:W-:Y:S01]  /*5280*/  UMOV UR11, UR43 ;  /* 0x0000002b000b7c82 */ /* 0x000fe20008000000 */
[----:B------:R-:W-:Y:S01]  /*5290*/  UMOV UR12, UR36 ;  /* 0x00000024000c7c82 */ /* 0x000fe20008000000 */
[----:B------:R-:W-:Y:S08]  /*52a0*/  UPRMT UR14, UR37, 0x654, UR25 ;  /* 0x00000654250e7896 */ /* 0x000ff00008000019 */
[----:B------:R1:W-:Y:S02]  /*52b0*/  @!UP2 UTMALDG.3D [UR24], [UR18], desc[UR16] ;  /* 0x000010181200a5b4 */ /* 0x0003e40008011000 */
[----:B-1----:R-:W-:Y:S01]  /*52c0*/  @!P1 ISETP.NE.AND P2, PT, R3, 0x1, PT ;  /* 0x000000010300980c */ /* 0x002fe20003f45270 */
[C---:B--2---:R-:W-:Y:S01]  /*52d0*/  @!P1 IMAD.HI.U32 R14, R13.reuse, R14, RZ ;  /* 0x0000000e0d0e9227 */ /* 0x044fe200078e00ff */
[----:B----4-:R-:W-:Y:S01]  /*52e0*/  @!P1 ISETP.NE.AND P0, PT, R10, 0x1, PT ;  /* 0x000000010a00980c */ /* 0x010fe20003f05270 */
[----:B------:R1:W-:Y:S01]  /*52f0*/  @!UP0 UTMALDG.3D [UR8], [UR18], desc[UR16] ;  /* 0x00001008120085b4 */ /* 0x0003e20008011000 */
[----:B------:R1:W-:Y:S01]  /*5300*/  @!P4 SYNCS.ARRIVE.TRANS64.RED.A0TR RZ, [UR7+0x80], R20 ;  /* 0x00008014ffffc9a7 */ /* 0x0003e20008300407 */
[C---:B------:R-:W-:Y:S01]  /*5310*/  @!P1 IMAD.HI.U32 R11, R8.reuse, R11, RZ ;  /* 0x0000000b080b9227 */ /* 0x040fe200078e00ff */
[----:B------:R-:W-:Y:S04]  /*5320*/  @!P1 SHF.R.U32.HI R14, RZ, R15, R14 ;  /* 0x0000000fff0e9219 */ /* 0x000fe8000001160e */
[----:B-----5:R-:W-:Y:S02]  /*5330*/  @!P1 SHF.R.U32.HI R9, RZ, R0, R11 ;  /* 0x00000000ff099219 */ /* 0x020fe4000001160b */
[----:B------:R-:W-:Y:S02]  /*5340*/  @!P1 SEL R14, R13, R14, !P2 ;  /* 0x0000000e0d0e9207 */ /* 0x000fe40005000000 */
[----:B------:R-:W-:Y:S05]  /*5350*/  @!P1 SEL R9, R8, R9, !P0 ;  /* 0x0000000908099207 */ /* 0x000fea0004000000 */
[----:B------:R-:W-:Y:S01]  /*5360*/  @!P1 IMAD.IADD R0, R9, 0x1, -R14 ;  /* 0x0000000109009824 */ /* 0x000fe200078e0a0e */
[----:B------:R-:W-:Y:S01]  /*5370*/  SYNCS.ARRIVE.TRANS64.RED.A1T0 RZ, [UR14], RZ ;  /* 0x000000ffffff79a7 */ /* 0x000fe2000810040e */
[----:B------:R-:W-:Y:S02]  /*5380*/  @!P1 IMAD.IADD R9, R14, 0x1, -R9 ;  /* 0x000000010e099824 */ /* 0x000fe400078e0a09 */
[----:B------:R-:W-:Y:S02]  /*5390*/  @!P1 IMAD R13, R0, R3, R13 ;  /* 0x00000003000d9224 */ /* 0x000fe400078e020d */
[----:B------:R-:W-:Y:S01]  /*53a0*/  @!P1 IMAD R8, R9, R10, R8 ;  /* 0x0000000a09089224 */ /* 0x000fe200078e0208 */
[----:B------:R-:W2:Y:S02]  /*53b0*/  SYNCS.PHASECHK.TRANS64.TRYWAIT P5, [UR7+0xa8], R12 ;  /* 0x0000a80cff0075a7 */ /* 0x000ea400080a1107 */
[----:B-12---:R-:W-:Y:S05]  /*53c0*/  @!P5 BRA `(.L_x_98) ;  /* 0x0000004000bcd947 */ /* 0x006fea0003800000 */
.L_x_197:
[----:B-1----:R-:W-:Y:S01]  /*53d0*/  @!P4 IADD3 R3, P0, PT, R36, 0x580, RZ ;  /* 0x000005802403c810 */ /* 0x002fe20007f1e0ff */
[----:B------:R-:W-:Y:S01]  /*53e0*/  VOTEU.ALL UP0, P4 ;  /* 0x0000000000ff7886 */ /* 0x000fe20002000000 */
[----:B------:R-:W-:Y:S01]  /*53f0*/  VOTEU.ALL UP2, P4 ;  /* 0x0000000000ff7886 */ /* 0x000fe20002040000 */
[----:B------:R-:W-:Y:S01]  /*5400*/  UMOV UR14, 0x0 ;  /* 0x00000000000e7882 */ /* 0x000fe20000000000 */
[----:B------:R-:W-:Y:S01]  /*5410*/  @!P4 R2UR UR9, R3 ;  /* 0x000000000309c2ca */ /* 0x000fe200000e0000 */
[----:B------:R-:W-:Y:S01]  /*5420*/  @!P4 IMAD.X R0, RZ, RZ, R37, P0 ;  /* 0x000000ffff00c224 */ /* 0x000fe200000e0625 */
[----:B------:R-:W-:Y:S01]  /*5430*/  @!UP0 UIADD3 UR17, UPT, UPT, UR7, 0x88, URZ ;  /* 0x0000008807118890 */ /* 0x000fe2000fffe0ff */
[----:B------:R-:W-:Y:S01]  /*5440*/  ISETP.NE.AND P0, PT, R27, 0x2, PT ;  /* 0x000000021b00780c */ /* 0x000fe20003f05270 */
[----:B------:R-:W-:Y:S01]  /*5450*/  @!UP0 UIADD3 UR18, UPT, UPT, UR42, 0x30, URZ ;  /* 0x000000302a128890 */ /* 0x000fe2000fffe0ff */
[----:B------:R-:W-:Y:S01]  /*5460*/  LOP3.LUT R32, R32, 0x1, RZ, 0x3c, !PT ;  /* 0x0000000120207812 */ /* 0x000fe200078e3cff */
[----:B------:R-:W-:Y:S01]  /*5470*/  @!UP0 UIADD3 UR16, UPT, UPT, UR7, 0x3200, URZ ;  /* 0x0000320007108890 */ /* 0x000fe2000fffe0ff */
[----:B------:R-:W-:Y:S01]  /*5480*/  @!P4 R2UR UR8, R0 ;  /* 0x000000000008c2ca */ /* 0x000fe200000e0000 */
[----:B------:R-:W-:Y:S01]  /*5490*/  UMOV UR15, 0x10000000 ;  /* 0x10000000000f7882 */ /* 0x000fe20000000000 */
[----:B------:R-:W-:Y:S01]  /*54a0*/  UMOV UR19, UR43 ;  /* 0x0000002b00137c82 */ /* 0x000fe20008000000 */
[----:B------:R-:W-:Y:S01]  /*54b0*/  UMOV UR20, UR36 ;  /* 0x0000002400147c82 */ /* 0x000fe20008000000 */
[----:B------:R-:W-:Y:S01]  /*54c0*/  @!UP0 UIADD3 UR10, UPT, UPT, UR42, 0x70, URZ ;  /* 0x000000702a0a8890 */ /* 0x000fe2000fffe0ff */
[----:B------:R-:W-:Y:S01]  /*54d0*/  SEL R0, RZ, 0x1, P0 ;  /* 0x00000001ff007807 */ /* 0x000fe20000000000 */
[----:B------:R-:W-:Y:S01]  /*54e0*/  IMAD.U32 R10, RZ, RZ, UR9 ;  /* 0x00000009ff0a7e24 */ /* 0x000fe2000f8e00ff */
[----:B------:R-:W-:Y:S01]  /*54f0*/  UMOV UR11, UR43 ;  /* 0x0000002b000b7c82 */ /* 0x000fe20008000000 */
[----:B------:R-:W-:Y:S01]  /*5500*/  UMOV UR12, UR36 ;  /* 0x00000024000c7c82 */ /* 0x000fe20008000000 */
[----:B------:R-:W-:Y:S01]  /*5510*/  UMOV UR9, UR17 ;  /* 0x0000001100097c82 */ /* 0x000fe20008000000 */
[----:B------:R-:W-:Y:S01]  /*5520*/  @P3 R2UR UR36, R24 ;  /* 0x00000000182432ca */ /* 0x000fe200000e0000 */
[----:B------:R-:W-:Y:S01]  /*5530*/  IMAD.IADD R20, R8, 0x1, R58 ;  /* 0x0000000108147824 */ /* 0x000fe200078e023a */
[----:B------:R-:W-:Y:S01]  /*5540*/  @!P4 R2UR UR22, R10 ;  /* 0x000000000a16c2ca */ /* 0x000fe200000e0000 */
[----:B------:R-:W-:Y:S01]  /*5550*/  IMAD.U32 R11, RZ, RZ, UR8 ;  /* 0x00000008ff0b7e24 */ /* 0x000fe2000f8e00ff */
[----:B------:R-:W-:Y:S01]  /*5560*/  @!UP0 UIADD3 UR8, UPT, UPT, UR7, 0x3a00, URZ ;  /* 0x00003a0007088890 */ /* 0x000fe2000fffe0ff */
[----:B------:R-:W-:Y:S01]  /*5570*/  LOP3.LUT R25, R25, R0, RZ, 0x3c, !PT ;  /* 0x0000000019197212 */ /* 0x000fe200078e3cff */
[----:B------:R-:W-:Y:S01]  /*5580*/  VOTEU.ALL UP0, P4 ;  /* 0x0000000000ff7886 */ /* 0x000fe20002000000 */
[----:B------:R-:W-:Y:S01]  /*5590*/  IMAD.IADD R21, R13, 0x1, R60 ;  /* 0x000000010d157824 */ /* 0x000fe200078e023c */
[----:B------:R-:W-:Y:S02]  /*55a0*/  @!P4 R2UR UR23, R11 ;  /* 0x000000000b17c2ca */ /* 0x000fe400000e0000 */
[----:B------:R-:W-:Y:S11]  /*55b0*/  SEL R27, R27, RZ, P0 ;  /* 0x000000ff1b1b7207 */ /* 0x000ff60000000000 */
[----:B------:R2:W-:Y:S01]  /*55c0*/  @!UP2 UTMALDG.3D [UR16], [UR22], desc[UR14] ;  /* 0x00000e101600a5b4 */ /* 0x0005e20008011000 */
[----:B------:R2:W-:Y:S01]  /*55d0*/  @!UP0 UTMALDG.3D [UR8], [UR22], desc[UR14] ;  /* 0x00000e08160085b4 */ /* 0x0005e20008011000 */
[----:B------:R2:W-:Y:S01]  /*55e0*/  @!P4 SYNCS.ARRIVE.TRANS64.RED.A0TR RZ, [UR7+0x88], R23 ;  /* 0x00008817ffffc9a7 */ /* 0x0005e20008300407 */
[----:B------:R-:W-:Y:S01]  /*55f0*/  UPLOP3.LUT UP0, UPT, UPT, UPT, UPT, 0x80, 0x8 ;  /* 0x000000000008789c */ /* 0x000fe20003f0f070 */
[----:B------:R-:W-:Y:S01]  /*5600*/  SYNCS.ARRIVE.TRANS64.RED.A1T0 RZ, [UR13], RZ ;  /* 0x000000ffffff79a7 */ /* 0x000fe2000810040d */
[----:B------:R-:W-:Y:S09]  /*5610*/  @P3 BRA `(.L_x_99) ;  /* 0xfffffff000303947 */ /* 0x000ff2000383ffff */
[----:B------:R-:W-:-:S04]  /*5620*/  SHF.L.U32 R3, R32, 0x1f, RZ ;  /* 0x0000001f20037819 */ /* 0x000fc800000006ff */
[----:B------:R-:W1:Y:S02]  /*5630*/  SYNCS.PHASECHK.TRANS64.TRYWAIT P0, [UR7+0x90], R3 ;  /* 0x00009003ff0075a7 */ /* 0x000e640008001107 */
[----:B-1----:R-:W-:Y:S05]  /*5640*/  @!P0 BRA `(.L_x_100) ;  /* 0x0000004000348947 */ /* 0x002fea0003800000 */
.L_x_199:
[----:B------:R-:W4:Y:S02]  /*5650*/  SYNCS.PHASECHK.TRANS64.TRYWAIT P0, [UR7+0x98], R3 ;  /* 0x00009803ff0075a7 */ /* 0x000f240008001107 */
[----:B----4-:R-:W-:Y:S05]  /*5660*/  @!P0 BRA `(.L_x_101) ;  /* 0x0000004000448947 */ /* 0x010fea0003800000 */
.L_x_201:
[----:B------:R-:W4:Y:S02]  /*5670*/  SYNCS.PHASECHK.TRANS64.TRYWAIT P0, [UR7+0xa0], R3 ;  /* 0x0000a003ff0075a7 */ /* 0x000f240008001107 */
[----:B----4-:R-:W-:Y:S05]  /*5680*/  @!P0 BRA `(.L_x_102) ;  /* 0x0000004000548947 */ /* 0x010fea0003800000 */
.L_x_203:
[----:B-1----:R-:W-:-:S07]  /*5690*/  MOV R0, UR7 ;  /* 0x0000000700007c02 */ /* 0x002fce0008000f00 */
.L_x_103:
[----:B-1----:R-:W-:-:S04]  /*56a0*/  SHF.L.U32 R3, R32, 0x1f, RZ ;  /* 0x0000001f20037819 */ /* 0x002fc800000006ff */
[----:B------:R1:W4:Y:S03]  /*56b0*/  SYNCS.PHASECHK.TRANS64.TRYWAIT P0, [R0+URZ+0xa8], R3 ;  /* 0x0000a803000075a7 */ /* 0x00032600080011ff */
[----:B----4-:R-:W-:Y:S05]  /*56c0*/  @!P0 NANOSLEEP.SYNCS 0x989680 ;  /* 0x009896800000895d */ /* 0x010fea0003900000 */
[----:B------:R-:W4:Y:S02]  /*56d0*/  @!P0 SYNCS.PHASECHK.TRANS64 P0, [R0+URZ+0xa8], R3 ;  /* 0x0000a803000085a7 */ /* 0x000f2400080010ff */
[----:B--2-4-:R-:W-:Y:S05]  /*56e0*/  @P0 EXIT ;  /* 0x000000000000094d */ /* 0x014fea0003800000 */
[----:B------:R-:W-:Y:S05]  /*56f0*/  BRA `(.L_x_103) ;  /* 0xfffffffc00e87947 */ /* 0x000fea000383ffff */
.L_x_88:
[----:B------:R-:W-:-:S06]  /*5700*/  UISETP.GE.AND UP0, UPT, UR10, 0x4, UPT ;  /* 0x000000040a00788c */ /* 0x000fcc000bf06270 */
[----:B------:R-:W-:-:S13]  /*5710*/  PLOP3.LUT P0, PT, PT, PT, UP0, 0x80, 0x8 ;  /* 0x000000000008781c */ /* 0x000fda0003f0f008 */
[----:B------:R-:W-:Y:S05]  /*5720*/  @!P0 EXIT ;  /* 0x000000000000894d */ /* 0x000fea0003800000 */
[----:B------:R-:W-:Y:S01]  /*5730*/  BAR.SYNC.DEFER_BLOCKING 0x6, 0xa0 ;  /* 0x0182800000007b1d */ /* 0x000fe20000010000 */
[----:B------:R-:W-:Y:S02]  /*5740*/  IMAD.SHL.U32 R4, R66, 0x200000, RZ ;  /* 0x0020000042047824 */ /* 0x000fe400078e00ff */
[----:B------:R-:W-:Y:S02]  /*5750*/  HFMA2 R71, -RZ, RZ, 0, 5.9604644775390625e-08 ;  /* 0x00000001ff477431 */ /* 0x000fe400000001ff */
[C---:B------:R-:W-:Y:S01]  /*5760*/  IMAD.SHL.U32 R65, R72.reuse, 0x10, RZ ;  /* 0x0000001048417824 */ /* 0x040fe200078e00ff */
[----:B------:R-:W-:Y:S01]  /*5770*/  MOV R69, RZ ;  /* 0x000000ff00457202 */ /* 0x000fe20000000f00 */
[----:B------:R-:W-:Y:S01]  /*5780*/  IMAD.U32 R33, R72, 0x10000, RZ ;  /* 0x0001000048217824 */ /* 0x000fe200078e00ff */
[----:B------:R-:W-:Y:S01]  /*5790*/  UMOV UR48, 0x400 ;  /* 0x0000040000307882 */ /* 0x000fe20000000000 */
[----:B------:R-:W1:Y:S01]  /*57a0*/  LDC R63, c[0x0][0x370] ;  /* 0x0000dc00ff3f7b82 */ /* 0x000e620000000800 */
[----:B------:R-:W-:Y:S01]  /*57b0*/  ULEA UR48, UR37, UR48, 0x18 ;  /* 0x0000003025307291 */ /* 0x000fe2000f8ec0ff */
[----:B------:R-:W-:Y:S01]  /*57c0*/  LOP3.LUT R4, R4, 0x200000, RZ, 0xc0, !PT ;  /* 0x0020000004047812 */ /* 0x000fe200078ec0ff */
[----:B------:R-:W-:Y:S01]  /*57d0*/  IMAD.SHL.U32 R64, R72, 0x2, RZ ;  /* 0x0000000248407824 */ /* 0x000fe200078e00ff */
[C---:B------:R-:W-:Y:S01]  /*57e0*/  LOP3.LUT R5, R65.reuse, 0x40, RZ, 0xc0, !PT ;  /* 0x0000004041057812 */ /* 0x040fe200078ec0ff */
[----:B------:R-:W-:Y:S01]  /*57f0*/  IMAD.SHL.U32 R3, R66, 0x200, RZ ;  /* 0x0000020042037824 */ /* 0x000fe200078e00ff */
[----:B------:R-:W-:Y:S01]  /*5800*/  LOP3.LUT R2, R65, 0x5b0, RZ, 0xc0, !PT ;  /* 0x000005b041027812 */ /* 0x000fe200078ec0ff */
[----:B------:R-:W-:Y:S01]  /*5810*/  UIADD3 UR4, UPT, UPT, UR48, 0x200, URZ ;  /* 0x0000020030047890 */ /* 0x000fe2000fffe0ff */
[----:B------:R-:W2:Y:S01]  /*5820*/  LDC R28, c[0x0][0xb0c] ;  /* 0x0002c300ff1c7b82 */ /* 0x000ea20000000800 */
[----:B------:R-:W-:Y:S01]  /*5830*/  LOP3.LUT R33, R4, 0x400000, R33, 0xf8, !PT ;  /* 0x0040000004217812 */ /* 0x000fe200078ef821 */
[----:B------:R-:W-:Y:S01]  /*5840*/  IMAD.MOV.U32 R30, RZ, RZ, RZ ;  /* 0x000000ffff1e7224 */ /* 0x000fe200078e00ff */
[----:B------:R-:W-:Y:S01]  /*5850*/  LOP3.LUT R64, R5, 0x8, R64, 0xf8, !PT ;  /* 0x0000000805407812 */ /* 0x000fe200078ef840 */
[----:B------:R-:W-:Y:S01]  /*5860*/  IMAD.MOV.U32 R70, RZ, RZ, RZ ;  /* 0x000000ffff467224 */ /* 0x000fe200078e00ff */
[----:B------:R-:W-:Y:S01]  /*5870*/  LOP3.LUT R3, R2, 0x200, R3, 0xf8, !PT ;  /* 0x0000020002037812 */ /* 0x000fe200078ef803 */
[----:B------:R-:W-:Y:S01]  /*5880*/  IMAD.MOV.U32 R76, RZ, RZ, RZ ;  /* 0x000000ffff4c7224 */ /* 0x000fe200078e00ff */
[----:B------:R-:W-:Y:S01]  /*5890*/  LOP3.LUT P0, RZ, R65, 0x40, RZ, 0xc0, !PT ;  /* 0x0000004041ff7812 */ /* 0x000fe2000780c0ff */
[----:B------:R-:W3:Y:S01]  /*58a0*/  LDC R61, c[0x0][0xb20] ;  /* 0x0002c800ff3d7b82 */ /* 0x000ee20000000800 */
[----:B------:R-:W4:Y:S01]  /*58b0*/  LDS R0, [UR48+0x170] ;  /* 0x00017030ff007984 */ /* 0x000f220008000800 */
[----:B------:R-:W-:Y:S01]  /*58c0*/  LOP3.LUT R64, R3, R64, RZ, 0xfc, !PT ;  /* 0x0000004003407212 */ /* 0x000fe200078efcff */
[----:B------:R-:W-:Y:S01]  /*58d0*/  IMAD.U32 R67, RZ, RZ, UR4 ;  /* 0x00000004ff437e24 */ /* 0x000fe2000f8e00ff */
[----:B------:R-:W-:Y:S01]  /*58e0*/  LOP3.LUT R72, R72, 0x60, RZ, 0xc0, !PT ;  /* 0x0000006048487812 */ /* 0x000fe200078ec0ff */
[----:B------:R-:W1:Y:S03]  /*58f0*/  LDCU.64 UR52, c[0x0][0x348] ;  /* 0x00006900ff3477ac */ /* 0x000e660008000a00 */
[----:B------:R-:W1:Y:S01]  /*5900*/  LDC R27, c[0x0][0xb30] ;  /* 0x0002cc00ff1b7b82 */ /* 0x000e620000000800 */
[----:B------:R-:W1:Y:S01]  /*5910*/  LDCU.64 UR38, c[0x0][0x888] ;  /* 0x00011100ff2677ac */ /* 0x000e620008000a00 */
[----:B------:R-:W1:Y:S06]  /*5920*/  LDCU.64 UR44, c[0x0][0x890] ;  /* 0x00011200ff2c77ac */ /* 0x000e6c0008000a00 */
[----:B------:R-:W1:Y:S01]  /*5930*/  LDC.64 R56, c[0x0][0xb10] ;  /* 0x0002c400ff387b82 */ /* 0x000e620000000a00 */
[----:B------:R-:W-:Y:S01]  /*5940*/  UMOV UR49, URZ ;  /* 0x000000ff00317c82 */ /* 0x000fe20008000000 */
[----:B------:R-:W-:-:S06]  /*5950*/  UMOV UR51, URZ ;  /* 0x000000ff00337c82 */ /* 0x000fcc0008000000 */
[----:B------:R-:W1:Y:S08]  /*5960*/  LDC.64 R24, c[0x0][0xb18] ;  /* 0x0002c600ff187b82 */ /* 0x000e700000000a00 */
[----:B------:R-:W1:Y:S08]  /*5970*/  LDC.64 R22, c[0x0][0xb28] ;  /* 0x0002ca00ff167b82 */ /* 0x000e700000000a00 */
[----:B------:R-:W1:Y:S01]  /*5980*/  LDC.64 R54, c[0x0][0x8b0] ;  /* 0x00022c00ff367b82 */ /* 0x000e620000000a00 */
[----:B----4-:R-:W-:Y:S01]  /*5990*/  IMAD.IADD R33, R0, 0x1, R33 ;  /* 0x0000000100217824 */ /* 0x010fe200078e0221 */
[----:B------:R-:W-:-:S06]  /*59a0*/  P2R R0, PR, RZ, 0x1 ;  /* 0x00000001ff007803 */ /* 0x000fcc0000000000 */
[----:B------:R-:W4:Y:S08]  /*59b0*/  LDC.64 R52, c[0x0][0x8a8] ;  /* 0x00022a00ff347b82 */ /* 0x000f300000000a00 */
[----:B--23--:R-:W1:Y:S02]  /*59c0*/  LDC R62, c[0x0][0x374] ;  /* 0x0000dd00ff3e7b82 */ /* 0x00ce640000000800 */
.L_x_147:
[C---:B------:R-:W-:Y:S02]  /*59d0*/  LEA R0, R76.reuse, UR48, 0x3 ;  /* 0x000000304c007c11 */ /* 0x040fe4000f8e18ff */
[----:B------:R-:W-:Y:S02]  /*59e0*/  SHF.L.U32 R3, R69, 0x1f, RZ ;  /* 0x0000001f45037819 */ /* 0x000fe400000006ff */
[----:B------:R-:W-:Y:S02]  /*59f0*/  LEA R16, R76, UR48, 0x4 ;  /* 0x000000304c107c11 */ /* 0x000fe4000f8e20ff */
[----:B--2---:R-:W2:Y:S02]  /*5a00*/  SYNCS.PHASECHK.TRANS64.TRYWAIT P0, [R0+URZ+0xc0], R3 ;  /* 0x0000c003000075a7 */ /* 0x004ea400080011ff */
[----:B--2---:R-:W-:Y:S05]  /*5a10*/  @!P0 BRA `(.L_x_104) ;  /* 0x0000003c00888947 */ /* 0x004fea0003800000 */
.L_x_204:
[----:B------:R-:W3:Y:S01]  /*5a20*/  LDC.64 R12, c[0x0][0xb10] ;  /* 0x0002c400ff0c7b82 */ /* 0x000ee20000000a00 */
[----:B------:R-:W4:Y:S01]  /*5a30*/  LDS.128 R16, [R16+0x150] ;  /* 0x0001500010107984 */ /* 0x000f220000000c00 */
[----:B-1----:R-:W-:Y:S01]  /*5a40*/  ISETP.NE.AND P1, PT, R27, 0x1, PT ;  /* 0x000000011b00780c */ /* 0x002fe20003f25270 */
[----:B--2---:R-:W-:Y:S01]  /*5a50*/  VIADD R0, R0, 0xd0 ;  /* 0x000000d000007836 */ /* 0x004fe20000000000 */
[----:B------:R-:W-:Y:S04]  /*5a60*/  ISETP.GE.AND P0, PT, R26, 0x1, PT ;  /* 0x000000011a00780c */ /* 0x000fe80003f06270 */
[----:B------:R-:W1:Y:S01]  /*5a70*/  LDC.64 R10, c[0x0][0xb18] ;  /* 0x0002c600ff0a7b82 */ /* 0x000e620000000a00 */
[----:B------:R-:W-:Y:S01]  /*5a80*/  PRMT R0, RZ, 0x654, R0 ;  /* 0x00000654ff007816 */ /* 0x000fe20000000000 */
[----:B------:R-:W-:Y:S01]  /*5a90*/  @!PT LDS RZ, [RZ] ;  /* 0x00000000fffff984 */ /* 0x000fe20000000800 */
[----:B------:R-:W-:Y:S01]  /*5aa0*/  @!PT LDS RZ, [RZ] ;  /* 0x00000000fffff984 */ /* 0x000fe20000000800 */
[----:B------:R-:W-:Y:S01]  /*5ab0*/  @!PT LDS RZ, [RZ] ;  /* 0x00000000fffff984 */ /* 0x000fe20000000800 */
[----:B------:R-:W-:Y:S01]  /*5ac0*/  @!PT LDS RZ, [RZ] ;  /* 0x00000000fffff984 */ /* 0x000fe20000000800 */
[----:B------:R2:W-:Y:S06]  /*5ad0*/  MEMBAR.ALL.CTA ;  /* 0x0000000000007992 */ /* 0x0005ec0000008000 */
[----:B--2---:R-:W2:Y:S01]  /*5ae0*/  FENCE.VIEW.ASYNC.S ;  /* 0x00000000000073c6 */ /* 0x004ea20000000000 */
[----:B------:R-:W1:Y:S08]  /*5af0*/  @!P1 LDC R14, c[0x0][0xb20] ;  /* 0x0002c800ff0e9b82 */ /* 0x000e700000000800 */
[----:B------:R-:W1:Y:S01]  /*5b00*/  @!P1 LDC R9, c[0x0][0xb0c] ;  /* 0x0002c300ff099b82 */ /* 0x000e620000000800 */
[----:B--2---:R2:W-:Y:S01]  /*5b10*/  SYNCS.ARRIVE.TRANS64.RED.A1T0 RZ, [R0+URZ], RZ ;  /* 0x000000ff00ff79a7 */ /* 0x0045e200081004ff */
[----:B----4-:R-:W-:Y:S04]  /*5b20*/  LOP3.LUT P4, RZ, R18, 0x1, RZ, 0xc0, !PT ;  /* 0x0000000112ff7812 */ /* 0x010fe8000788c0ff */
[----:B------:R-:W-:Y:S09]  /*5b30*/  P2R R73, PR, RZ, 0x10 ;  /* 0x00000010ff497803 */ /* 0x000ff20000000000 */
[----:B------:R-:W-:Y:S02]  /*5b40*/  @P4 MOV R31, R16 ;  /* 0x00000010001f4202 */ /* 0x000fe40000000f00 */
[----:B------:R-:W-:Y:S01]  /*5b50*/  @P4 LOP3.LUT R29, R17, 0xffff, RZ, 0xc0, !PT ;  /* 0x0000ffff111d4812 */ /* 0x000fe200078ec0ff */
[----:B--23--:R-:W-:Y:S06]  /*5b60*/  @!P0 BRA `(.L_x_105) ;  /* 0x0000000000a48947 */ /* 0x00cfec0003800000 */
[----:B------:R-:W-:Y:S01]  /*5b70*/  IMAD.HI.U32 R36, R62, R25, RZ ;  /* 0x000000193e247227 */ /* 0x000fe200078e00ff */
[----:B------:R-:W-:Y:S02]  /*5b80*/  ISETP.NE.AND P0, PT, R24, 0x1, PT ;  /* 0x000000011800780c */ /* 0x000fe40003f05270 */
[----:B------:R-:W-:Y:S01]  /*5b90*/  ISETP.NE.AND P2, PT, R26, 0x1, PT ;  /* 0x000000011a00780c */ /* 0x000fe20003f45270 */
[-C--:B------:R-:W-:Y:S01]  /*5ba0*/  IMAD.HI.U32 R34, R63, R56.reuse, RZ ;  /* 0x000000383f227227 */ /* 0x080fe200078e00ff */
[----:B------:R-:W-:Y:S02]  /*5bb0*/  SHF.R.U32.HI R37, RZ, R61, R36 ;  /* 0x0000003dff257219 */ /* 0x000fe40000011624 */
[----:B------:R-:W-:Y:S01]  /*5bc0*/  ISETP.NE.AND P3, PT, R28, 0x1, PT ;  /* 0x000000011c00780c */ /* 0x000fe20003f65270 */
[----:B------:R-:W-:Y:S01]  /*5bd0*/  IMAD.HI.U32 R40, R29, R25, RZ ;  /* 0x000000191d287227 */ /* 0x000fe200078e00ff */
[----:B------:R-:W-:Y:S02]  /*5be0*/  SHF.R.U32.HI R34, RZ, R57, R34 ;  /* 0x00000039ff227219 */ /* 0x000fe40000011622 */
[----:B------:R-:W-:Y:S01]  /*5bf0*/  SEL R3, R62, R37, !P0 ;  /* 0x000000253e037207 */ /* 0x000fe20004000000 */
[----:B------:R-:W-:Y:S01]  /*5c00*/  IMAD.HI.U32 R38, R31, R56, RZ ;  /* 0x000000381f267227 */ /* 0x000fe200078e00ff */
[----:B------:R-:W-:Y:S03]  /*5c10*/  SEL R7, R63, R34, !P3 ;  /* 0x000000223f077207 */ /* 0x000fe60005800000 */
[-C--:B------:R-:W-:Y:S01]  /*5c20*/  IMAD.HI.U32 R34, R3, R22.reuse, RZ ;  /* 0x0000001603227227 */ /* 0x080fe200078e00ff */
[----:B------:R-:W-:Y:S03]  /*5c30*/  SHF.R.U32.HI R38, RZ, R57, R38 ;  /* 0x00000039ff267219 */ /* 0x000fe60000011626 */
[----:B------:R-:W-:Y:S01]  /*5c40*/  IMAD.HI.U32 R36, R7, R22, RZ ;  /* 0x0000001607247227 */ /* 0x000fe200078e00ff */
[----:B------:R-:W-:Y:S02]  /*5c50*/  @P2 SHF.R.U32.HI R3, RZ, R23, R34 ;  /* 0x00000017ff032219 */ /* 0x000fe40000011622 */
[----:B------:R-:W-:Y:S02]  /*5c60*/  SHF.R.U32.HI R34, RZ, R61, R40 ;  /* 0x0000003dff227219 */ /* 0x000fe40000011628 */
[----:B------:R-:W-:Y:S01]  /*5c70*/  @P2 SHF.R.U32.HI R7, RZ, R23, R36 ;  /* 0x00000017ff072219 */ /* 0x000fe20000011624 */
[C---:B------:R-:W-:Y:S01]  /*5c80*/  IMAD R2, R26.reuse, R3, RZ ;  /* 0x000000031a027224 */ /* 0x040fe200078e02ff */
[----:B------:R-:W-:Y:S02]  /*5c90*/  SEL R5, R29, R34, !P0 ;  /* 0x000000221d057207 */ /* 0x000fe40004000000 */
[----:B------:R-:W-:Y:S01]  /*5ca0*/  SEL R3, R31, R38, !P3 ;  /* 0x000000261f037207 */ /* 0x000fe20005800000 */
[----:B------:R-:W-:Y:S01]  /*5cb0*/  IMAD R4, R26, R7, RZ ;  /* 0x000000071a047224 */ /* 0x000fe200078e02ff */
[C---:B------:R-:W-:Y:S01]  /*5cc0*/  ISETP.GE.AND P0, PT, R5.reuse, R2, PT ;  /* 0x000000020500720c */ /* 0x040fe20003f06270 */
[----:B------:R-:W-:Y:S03]  /*5cd0*/  IMAD.HI.U32 R6, R5, R22, RZ ;  /* 0x0000001605067227 */ /* 0x000fe600078e00ff */
[----:B------:R-:W-:Y:S01]  /*5ce0*/  ISETP.GE.OR P0, PT, R3, R4, P0 ;  /* 0x000000040300720c */ /* 0x000fe20000706670 */
[----:B------:R-:W-:Y:S01]  /*5cf0*/  IMAD.MOV R4, RZ, RZ, -R3 ;  /* 0x000000ffff047224 */ /* 0x000fe200078e0a03 */
[-C--:B------:R-:W-:Y:S03]  /*5d00*/  SHF.R.U32.HI R6, RZ, R23.reuse, R6 ;  /* 0x00000017ff067219 */ /* 0x080fe60000011606 */
[----:B------:R-:W-:Y:S01]  /*5d10*/  IMAD R31, R28, R4, R31 ;  /* 0x000000041c1f7224 */ /* 0x000fe200078e021f */
[----:B------:R-:W-:Y:S05]  /*5d20*/  SEL R15, R5, R6, !P2 ;  /* 0x00000006050f7207 */ /* 0x000fea0005000000 */
[----:B------:R-:W-:Y:S02]  /*5d30*/  IMAD.MOV R6, RZ, RZ, -R15 ;  /* 0x000000ffff067224 */ /* 0x000fe400078e0a0f */
[C---:B------:R-:W-:Y:S04]  /*5d40*/  @!P0 IMAD.HI.U32 R2, R3.reuse, R22, RZ ;  /* 0x0000001603028227 */ /* 0x040fe800078e00ff */
[----:B------:R-:W-:Y:S01]  /*5d50*/  IMAD R6, R26, R6, R5 ;  /* 0x000000061a067224 */ /* 0x000fe200078e0205 */
[----:B------:R-:W-:Y:S04]  /*5d60*/  @!P0 SHF.R.U32.HI R2, RZ, R23, R2 ;  /* 0x00000017ff028219 */ /* 0x000fe80000011602 */
[----:B------:R-:W-:Y:S02]  /*5d70*/  @!P0 SEL R0, R3, R2, !P2 ;  /* 0x0000000203008207 */ /* 0x000fe40005000000 */
[----:B------:R-:W-:Y:S02]  /*5d80*/  IADD3 R2, PT, PT, -R5, RZ, RZ ;  /* 0x000000ff05027210 */ /* 0x000fe40007ffe1ff */
[----:B------:R-:W-:Y:S01]  /*5d90*/  @!P0 IADD3 R8, PT, PT, R15, -R0, RZ ;  /* 0x800000000f088210 */ /* 0x000fe20007ffe0ff */
[----:B------:R-:W-:Y:S02]  /*5da0*/  @!P0 IMAD R0, R7, R6, R0 ;  /* 0x0000000607008224 */ /* 0x000fe400078e0200 */
[----:B------:R-:W-:Y:S02]  /*5db0*/  IMAD R29, R24, R2, R29 ;  /* 0x00000002181d7224 */ /* 0x000fe400078e021d */
[----:B------:R-:W-:Y:S02]  /*5dc0*/  @!P0 IMAD R5, R8, R26, R3 ;  /* 0x0000001a08058224 */ /* 0x000fe400078e0203 */
[----:B------:R-:W-:Y:S04]  /*5dd0*/  @!P0 IMAD.MOV.U32 R3, RZ, RZ, R0 ;  /* 0x000000ffff038224 */ /* 0x000fe800078e0000 */
[----:B------:R-:W-:Y:S02]  /*5de0*/  IMAD R31, R3, R28, R31 ;  /* 0x0000001c031f7224 */ /* 0x000fe400078e021f */
[----:B------:R-:W-:Y:S07]  /*5df0*/  IMAD R29, R5, R24, R29 ;  /* 0x00000018051d7224 */ /* 0x000fee00078e021d */
.L_x_105:
[----:B-1----:R-:W-:Y:S01]  /*5e00*/  @!P1 ISETP.NE.AND P0, PT, R10, 0x1, PT ;  /* 0x000000010a00980c */ /* 0x002fe20003f05270 */
[----:B------:R-:W-:Y:S01]  /*5e10*/  @!P1 IMAD.HI.U32 R3, R29, R11, RZ ;  /* 0x0000000b1d039227 */ /* 0x000fe200078e00ff */
[----:B------:R-:W-:Y:S01]  /*5e20*/  R2UR UR42, R21 ;  /* 0x00000000152a72ca */ /* 0x000fe200000e0000 */
[----:B------:R-:W-:Y:S01]  /*5e30*/  BSSY.RECONVERGENT B6, `(.L_x_106) ;  /* 0x0000031000067945 */ /* 0x000fe20003800200 */
[----:B------:R-:W-:Y:S01]  /*5e40*/  R2UR UR41, R20 ;  /* 0x00000000142972ca */ /* 0x000fe200000e0000 */
[----:B------:R-:W-:Y:S01]  /*5e50*/  @!P1 IMAD.HI.U32 R0, R31, R12, RZ ;  /* 0x0000000c1f009227 */ /* 0x000fe200078e00ff */
[----:B------:R-:W-:Y:S02]  /*5e60*/  @!P1 SHF.R.U32.HI R2, RZ, R14, R3 ;  /* 0x0000000eff029219 */ /* 0x000fe40000011603 */
[----:B------:R-:W-:Y:S01]  /*5e70*/  @!P1 ISETP.NE.AND P2, PT, R9, 0x1, PT ;  /* 0x000000010900980c */ /* 0x000fe20003f45270 */
[----:B------:R-:W-:Y:S01]  /*5e80*/  VIADD R76, R76, 0x1 ;  /* 0x000000014c4c7836 */ /* 0x000fe20000000000 */
[----:B------:R-:W-:Y:S02]  /*5e90*/  @!P1 SEL R2, R29, R2, !P0 ;  /* 0x000000021d029207 */ /* 0x000fe40004000000 */
[----:B------:R-:W-:Y:S02]  /*5ea0*/  @!P1 SHF.R.U32.HI R0, RZ, R13, R0 ;  /* 0x0000000dff009219 */ /* 0x000fe40000011600 */
[----:B------:R-:W-:Y:S01]  /*5eb0*/  LOP3.LUT P0, RZ, R67, 0x90, RZ, 0xc0, !PT ;  /* 0x0000009043ff7812 */ /* 0x000fe2000780c0ff */
[----:B------:R-:W-:Y:S01]  /*5ec0*/  USHF.L.U32 UR42, UR42, 0x6, URZ ;  /* 0x000000062a2a7899 */ /* 0x000fe200080006ff */
[----:B------:R-:W-:Y:S01]  /*5ed0*/  @!P1 SEL R3, R31, R0, !P2 ;  /* 0x000000001f039207 */ /* 0x000fe20005000000 */
[----:B------:R-:W-:Y:S01]  /*5ee0*/  USHF.L.U32 UR41, UR41, 0x7, URZ ;  /* 0x0000000729297899 */ /* 0x000fe200080006ff */
[----:B------:R-:W-:Y:S03]  /*5ef0*/  @P4 SHF.R.U32.HI R68, RZ, 0x10, R17 ;  /* 0x00000010ff444819 */ /* 0x000fe60000011611 */
[----:B------:R-:W-:Y:S02]  /*5f00*/  @!P1 IMAD.IADD R0, R2, 0x1, -R3 ;  /* 0x0000000102009824 */ /* 0x000fe400078e0a03 */
[----:B------:R-:W-:Y:S02]  /*5f10*/  @!P1 IMAD.IADD R2, R3, 0x1, -R2 ;  /* 0x0000000103029824 */ /* 0x000fe400078e0a02 */
[----:B------:R-:W-:Y:S02]  /*5f20*/  @!P1 IMAD R31, R0, R9, R31 ;  /* 0x00000009001f9224 */ /* 0x000fe400078e021f */
[----:B------:R-:W-:Y:S01]  /*5f30*/  @!P1 IMAD R29, R2, R10, R29 ;  /* 0x0000000a021d9224 */ /* 0x000fe200078e021d */
[----:B------:R-:W-:Y:S06]  /*5f40*/  @!P0 BRA `(.L_x_107) ;  /* 0x00000000007c8947 */ /* 0x000fec0003800000 */
[----:B------:R-:W1:Y:S01]  /*5f50*/  LDCU.64 UR8, c[0x4][0x80] ;  /* 0x01001000ff0877ac */ /* 0x000e620008000a00 */
[----:B------:R-:W-:Y:S01]  /*5f60*/  MOV R2, 0x0 ;  /* 0x0000000000027802 */ /* 0x000fe20000000f00 */
[----:B------:R-:W-:Y:S02]  /*5f70*/  HFMA2 R12, -RZ, RZ, 0, 5.9604644775390625e-08 ;  /* 0x00000001ff0c7431 */ /* 0x000fe400000001ff */
[----:B------:R-:W-:Y:S01]  /*5f80*/  IMAD.MOV.U32 R8, RZ, RZ, 0x70 ;  /* 0x00000070ff087424 */ /* 0x000fe200078e00ff */
[----:B------:R2:W3:Y:S01]  /*5f90*/  LDC.64 R14, c[0x4][R2] ;  /* 0x01000000020e7b82 */ /* 0x0004e20000000a00 */
[----:B------:R-:W4:Y:S01]  /*5fa0*/  LDCU.64 UR6, c[0x4][0x88] ;  /* 0x01001100ff0677ac */ /* 0x000f220008000a00 */
[----:B------:R-:W-:Y:S01]  /*5fb0*/  IMAD.MOV.U32 R13, RZ, RZ, RZ ;  /* 0x000000ffff0d7224 */ /* 0x000fe200078e00ff */
[----:B------:R-:W2:Y:S01]  /*5fc0*/  LDCU.64 UR4, c[0x4][0x8] ;  /* 0x01000100ff0477ac */ /* 0x000ea20008000a00 */
[----:B-1----:R-:W-:Y:S01]  /*5fd0*/  MOV R5, UR9 ;  /* 0x0000000900057c02 */ /* 0x002fe20008000f00 */
[----:B------:R-:W-:Y:S01]  /*5fe0*/  IMAD.U32 R4, RZ, RZ, UR8 ;  /* 0x00000008ff047e24 */ /* 0x000fe2000f8e00ff */
[----:B----4-:R-:W-:Y:S01]  /*5ff0*/  MOV R7, UR7 ;  /* 0x0000000700077c02 */ /* 0x010fe20008000f00 */
[----:B------:R-:W-:Y:S01]  /*6000*/  IMAD.U32 R6, RZ, RZ, UR6 ;  /* 0x00000006ff067e24 */ /* 0x000fe2000f8e00ff */
[----:B--2---:R-:W-:Y:S01]  /*6010*/  MOV R11, UR5 ;  /* 0x00000005000b7c02 */ /* 0x004fe20008000f00 */
[----:B------:R-:W-:Y:S02]  /*6020*/  IMAD.U32 R10, RZ, RZ, UR4 ;  /* 0x00000004ff0a7e24 */ /* 0x000fe4000f8e00ff */
[----:B------:R-:W-:Y:S07]  /*6030*/  LEPC R20, `(.L_x_108) ;  /* 0x000000001014794e */ /* 0x000fee0000000000 */
[----:B---3-5:R-:W-:Y:S05]  /*6040*/  CALL.ABS.NOINC R14 ;  /* 0x000000000e007343 */ /* 0x028fea0003c00000 */
.L_x_108:
[----:B------:R-:W1:Y:S01]  /*6050*/  LDCU.64 UR8, c[0x4][0x80] ;  /* 0x01001000ff0877ac */ /* 0x000e620008000a00 */
[----:B------:R-:W2:Y:S01]  /*6060*/  LDC.64 R2, c[0x4][R2] ;  /* 0x0100000002027b82 */ /* 0x000ea20000000a00 */
[----:B------:R-:W-:Y:S02]  /*6070*/  HFMA2 R12, -RZ, RZ, 0, 5.9604644775390625e-08 ;  /* 0x00000001ff0c7431 */ /* 0x000fe400000001ff */
[----:B------:R-:W-:Y:S02]  /*6080*/  IMAD.MOV.U32 R8, RZ, RZ, 0x70 ;  /* 0x00000070ff087424 */ /* 0x000fe400078e00ff */
[----:B------:R-:W-:Y:S01]  /*6090*/  IMAD.MOV.U32 R13, RZ, RZ, RZ ;  /* 0x000000ffff0d7224 */ /* 0x000fe200078e00ff */
[----:B------:R-:W3:Y:S01]  /*60a0*/  LDCU.64 UR6, c[0x4][0x88] ;  /* 0x01001100ff0677ac */ /* 0x000ee20008000a00 */
[----:B------:R-:W4:Y:S01]  /*60b0*/  LDCU.64 UR4, c[0x4][0x8] ;  /* 0x01000100ff0477ac */ /* 0x000f220008000a00 */
[----:B-1----:R-:W-:Y:S02]  /*60c0*/  MOV R4, UR8 ;  /* 0x0000000800047c02 */ /* 0x002fe40008000f00 */
[----:B------:R-:W-:Y:S02]  /*60d0*/  MOV R5, UR9 ;  /* 0x0000000900057c02 */ /* 0x000fe40008000f00 */
[----:B---3--:R-:W-:Y:S01]  /*60e0*/  MOV R7, UR7 ;  /* 0x0000000700077c02 */ /* 0x008fe20008000f00 */
[----:B------:R-:W-:Y:S01]  /*60f0*/  IMAD.U32 R6, RZ, RZ, UR6 ;  /* 0x00000006ff067e24 */ /* 0x000fe2000f8e00ff */
[----:B----4-:R-:W-:Y:S01]  /*6100*/  MOV R11, UR5 ;  /* 0x00000005000b7c02 */ /* 0x010fe20008000f00 */
[----:B------:R-:W-:Y:S02]  /*6110*/  IMAD.U32 R10, RZ, RZ, UR4 ;  /* 0x00000004ff0a7e24 */ /* 0x000fe4000f8e00ff */
[----:B------:R-:W-:Y:S07]  /*6120*/  LEPC R20, `(.L_x_107) ;  /* 0x000000001014794e */ /* 0x000fee0000000000 */
[----:B--2---:R-:W-:Y:S05]  /*6130*/  CALL.ABS.NOINC R2 ;  /* 0x0000000002007343 */ /* 0x004fea0003c00000 */
.L_x_107:
[----:B------:R-:W-:Y:S05]  /*6140*/  BSYNC.RECONVERGENT B6 ;  /* 0x0000000000067941 */ /* 0x000fea0003800200 */
.L_x_106:
[----:B------:R-:W-:Y:S01]  /*6150*/  ISETP.NE.U32.AND P4, PT, R54, RZ, PT ;  /* 0x000000ff3600720c */ /* 0x000fe20003f85070 */
[----:B------:R-:W-:Y:S01]  /*6160*/  UISETP.NE.AND UP2, UPT, UR50, URZ, UPT ;  /* 0x000000ff3200728c */ /* 0x000fe2000bf45270 */
[----:B------:R-:W-:Y:S01]  /*6170*/  ISETP.NE.U32.AND P2, PT, RZ, UR38, PT ;  /* 0x00000026ff007c0c */ /* 0x000fe2000bf45070 */
[----:B------:R-:W-:Y:S01]  /*6180*/  UISETP.NE.U32.AND UP1, UPT, UR44, URZ, UPT ;  /* 0x000000ff2c00728c */ /* 0x000fe2000bf25070 */
[----:B------:R-:W-:Y:S01]  /*6190*/  ISETP.NE.AND.EX P4, PT, R55, RZ, PT, P4 ;  /* 0x000000ff3700720c */ /* 0x000fe20003f85340 */
[----:B------:R-:W-:Y:S01]  /*61a0*/  UPLOP3.LUT UP0, UPT, UPT, UPT, UPT, 0x40, 0x4 ;  /* 0x000000000004789c */ /* 0x000fe20003f0e870 */
[----:B------:R-:W-:Y:S01]  /*61b0*/  ISETP.NE.AND.EX P2, PT, RZ, UR39, PT, P2 ;  /* 0x00000027ff007c0c */ /* 0x000fe2000bf45320 */
[----:B------:R-:W-:Y:S01]  /*61c0*/  UISETP.NE.AND.EX UP1, UPT, UR45, URZ, UPT, UP1 ;  /* 0x000000ff2d00728c */ /* 0x000fe2000bf25310 */
[----:B------:R-:W-:Y:S04]  /*61d0*/  PLOP3.LUT P1, PT, PT, PT, UP2, 0x80, 0x8 ;  /* 0x000000000008781c */ /* 0x000fe80003f2f028 */
[----:B------:R-:W-:Y:S06]  /*61e0*/  @UP2 UPLOP3.LUT UP0, UPT, UPT, UPT, UP1, 0x80, 0x8 ;  /* 0x000000000008289c */ /* 0x000fec0003f0f010 */
[----:B------:R-:W-:Y:S01]  /*61f0*/  PLOP3.LUT P0, PT, PT, PT, UP0, 0x80, 0x8 ;  /* 0x000000000008781c */ /* 0x000fe20003f0f008 */
[----:B------:R-:W-:Y:S01]  /*6200*/  @!UPT UIADD3 URZ, UPT, UPT, URZ, URZ, URZ ;  /* 0x000000fffffff290 */ /* 0x000fe2000fffe0ff */
[----:B------:R-:W-:Y:S11]  /*6210*/  BRA.U !UP1, `(.L_x_109) ;  /* 0x0000000109387547 */ /* 0x000ff6000b800000 */
[----:B------:R-:W-:Y:S01]  /*6220*/  UISETP.NE.U32.AND UP0, UPT, UR38, URZ, UPT ;  /* 0x000000ff2600728c */ /* 0x000fe2000bf05070 */
[----:B------:R-:W-:Y:S02]  /*6230*/  HFMA2 R0, -RZ, RZ, 0, 5.9604644775390625e-08 ;  /* 0x00000001ff007431 */ /* 0x000fe400000001ff */
[----:B------:R-:W-:Y:S01]  /*6240*/  IMAD.MOV.U32 R59, RZ, RZ, 0x1 ;  /* 0x00000001ff3b7424 */ /* 0x000fe200078e00ff */
[----:B------:R-:W-:Y:S06]  /*6250*/  UISETP.NE.AND.EX UP0, UPT, UR39, URZ, UPT, UP0 ;  /* 0x000000ff2700728c */ /* 0x000fec000bf05300 */
[----:B------:R-:W-:Y:S05]  /*6260*/  PLOP3.LUT P3, PT, PT, PT, UP0, 0x80, 0x8 ;  /* 0x000000000008781c */ /* 0x000fea0003f6f008 */
[----:B------:R-:W1:Y:S01]  /*6270*/  @UP0 LDCU.64 UR6, c[0x0][0x888] ;  /* 0x00011100ff0607ac */ /* 0x000e620008000a00 */
[----:B------:R-:W-:Y:S07]  /*6280*/  @UP0 UIMAD UR4, UR36, UR44, URZ ;  /* 0x0000002c240402a4 */ /* 0x000fee000f8e02ff */
[----:B------:R-:W-:Y:S01]  /*6290*/  @!P3 PRMT R59, R0, 0x7610, R59 ;  /* 0x00007610003bb816 */ /* 0x000fe2000000003b */
[----:B-1----:R-:W-:Y:S03]  /*62a0*/  @UP0 UIMAD.WIDE UR6, UR4, 0x4, UR6 ;  /* 0x00000004040608a5 */ /* 0x002fe6000f8e0206 */
[----:B------:R-:W1:Y:S03]  /*62b0*/  @!UP0 LDCU UR4, c[0x0][0x880] ;  /* 0x00011000ff0487ac */ /* 0x000e660008000800 */
[----:B------:R-:W-:Y:S01]  /*62c0*/  IMAD.U32 R2, RZ, RZ, UR6 ;  /* 0x00000006ff027e24 */ /* 0x000fe2000f8e00ff */
[----:B------:R-:W-:Y:S05]  /*62d0*/  MOV R3, UR7 ;  /* 0x0000000700037c02 */ /* 0x000fea0008000f00 */
[----:B-----5:R2:W5:Y:S02]  /*62e0*/  @P3 LDG.E R35, desc[UR46][R2.64] ;  /* 0x0000002e02233981 */ /* 0x020564000c1e1900 */
[----:B-12---:R-:W-:Y:S02]  /*62f0*/  @!P3 IMAD.U32 R35, RZ, RZ, UR4 ;  /* 0x00000004ff23be24 */ /* 0x006fe4000f8e00ff */
.L_x_109:
[----:B------:R-:W-:Y:S05]  /*6300*/  @!P4 BRA `(.L_x_110) ;  /* 0x000000000020c947 */ /* 0x000fea0003800000 */
[----:B------:R-:W-:Y:S04]  /*6310*/  ISETP.NE.U32.AND P3, PT, R52, RZ, PT ;  /* 0x000000ff3400720c */ /* 0x000fe80003f65070 */
[----:B------:R-:W-:Y:S11]  /*6320*/  ISETP.NE.AND.EX P3, PT, R53, RZ, PT, P3 ;  /* 0x000000ff3500720c */ /* 0x000ff60003f65330 */
[----:B------:R-:W-:Y:S02]  /*6330*/  @!UPT UIADD3 URZ, UPT, UPT, URZ, URZ, URZ ;  /* 0x000000fffffff290 */ /* 0x000fe4000fffe0ff */
[----:B------:R-:W1:Y:S01]  /*6340*/  @P3 LDC.64 R2, c[0x0][0x8a8] ;  /* 0x00022a00ff023b82 */ /* 0x000e620000000a00 */
[----:B------:R-:W-:Y:S04]  /*6350*/  @P3 IMAD R0, R54, UR36, RZ ;  /* 0x0000002436003c24 */ /* 0x000fe8000f8e02ff */
[----:B-1----:R-:W-:Y:S05]  /*6360*/  @P3 IMAD.WIDE R2, R0, 0x4, R2 ;  /* 0x0000000400023825 */ /* 0x002fea00078e0202 */
[----:B-----5:R1:W5:Y:S02]  /*6370*/  @P3 LDG.E R32, desc[UR46][R2.64] ;  /* 0x0000002e02203981 */ /* 0x020364000c1e1900 */
[----:B-1----:R-:W2:Y:S02]  /*6380*/  @!P3 LDC R32, c[0x0][0x8a0] ;  /* 0x00022800ff20bb82 */ /* 0x002ea40000000800 */
.L_x_110:
[----:B-----5:R-:W-:Y:S01]  /*6390*/  FSETP.NEU.AND P3, PT, R35, RZ, PT ;  /* 0x000000ff2300720b */ /* 0x020fe20003f6d000 */
[----:B------:R-:W-:Y:S01]  /*63a0*/  IMAD.SHL.U32 R77, R64, 0x2, RZ ;  /* 0x00000002404d7824 */ /* 0x000fe200078e00ff */
[----:B------:R-:W-:Y:S01]  /*63b0*/  SEL R5, RZ, 0xffffffff, P2 ;  /* 0xffffffffff057807 */ /* 0x000fe20001000000 */
[----:B------:R-:W-:Y:S01]  /*63c0*/  BSSY B1, `(.L_x_111) ;  /* 0x0000034000017945 */ /* 0x000fe20003800000 */
[----:B------:R-:W-:Y:S01]  /*63d0*/  @P1 LOP3.LUT P2, RZ, R59, 0xff, RZ, 0xc0, !PT ;  /* 0x000000ff3bff1812 */ /* 0x000fe2000784c0ff */
[----:B------:R-:W-:Y:S01]  /*63e0*/  IMAD.MOV.U32 R39, RZ, RZ, 0x1 ;  /* 0x00000001ff277424 */ /* 0x000fe200078e00ff */
[----:B------:R-:W-:Y:S01]  /*63f0*/  @P1 SEL R0, RZ, 0xffffffff, P3 ;  /* 0xffffffffff001807 */ /* 0x000fe20001800000 */
[C---:B------:R-:W-:Y:S01]  /*6400*/  IMAD R34, R30.reuse, 0x40, R33 ;  /* 0x000000401e227824 */ /* 0x040fe200078e0221 */
[----:B------:R-:W-:Y:S01]  /*6410*/  LOP3.LUT R71, R71, 0x1, RZ, 0x3c, !PT ;  /* 0x0000000147477812 */ /* 0x000fe200078e3cff */
[----:B------:R-:W-:Y:S01]  /*6420*/  IMAD.MOV.U32 R38, RZ, RZ, RZ ;  /* 0x000000ffff267224 */ /* 0x000fe200078e00ff */
[----:B------:R-:W-:Y:S02]  /*6430*/  @P0 SEL R0, R5, R0, !P2 ;  /* 0x0000000005000207 */ /* 0x000fe40005000000 */
[----:B------:R-:W-:Y:S02]  /*6440*/  CS2R R50, SRZ ;  /* 0x0000000000327805 */ /* 0x000fe4000001ff00 */
[----:B------:R-:W-:Y:S02]  /*6450*/  LEA R74, R30, UR48, 0x3 ;  /* 0x000000301e4a7c11 */ /* 0x000fe4000f8e18ff */
[----:B------:R-:W-:Y:S02]  /*6460*/  CS2R R48, SRZ ;  /* 0x0000000000307805 */ /* 0x000fe4000001ff00 */
[----:B------:R-:W-:Y:S02]  /*6470*/  @P1 LOP3.LUT R0, R0, 0x1, RZ, 0xc0, !PT ;  /* 0x0000000100001812 */ /* 0x000fe400078ec0ff */
[----:B------:R-:W-:Y:S02]  /*6480*/  CS2R R42, SRZ ;  /* 0x00000000002a7805 */ /* 0x000fe4000001ff00 */
[----:B------:R-:W-:Y:S02]  /*6490*/  SHF.L.U32 R3, R70, 0x1f, RZ ;  /* 0x0000001f46037819 */ /* 0x000fe400000006ff */
[----:B------:R-:W-:Y:S02]  /*64a0*/  CS2R R40, SRZ ;  /* 0x0000000000287805 */ /* 0x000fe4000001ff00 */
[----:B------:R-:W-:Y:S01]  /*64b0*/  ISETP.NE.U32.OR P5, PT, R0, 0x1, !P1 ;  /* 0x000000010000780c */ /* 0x000fe20004fa5470 */
[----:B------:R-:W-:Y:S01]  /*64c0*/  VIADD R82, R77, UR48 ;  /* 0x000000304d527c36 */ /* 0x000fe20008000000 */
[----:B------:R-:W-:Y:S02]  /*64d0*/  PLOP3.LUT P2, PT, PT, PT, UP1, 0x80, 0x8 ;  /* 0x000000000008781c */ /* 0x000fe40003f4f018 */
[----:B------:R-:W-:Y:S02]  /*64e0*/  SEL R0, RZ, 0xffffffff, P3 ;  /* 0xffffffffff007807 */ /* 0x000fe40001800000 */
[----:B------:R-:W-:Y:S02]  /*64f0*/  LOP3.LUT P3, R75, R59, 0xff, RZ, 0xc0, !PT ;  /* 0x000000ff3b4b7812 */ /* 0x000fe4000786c0ff */
[----:B------:R-:W-:Y:S05]  /*6500*/  P2R R78, PR, RZ, 0x20 ;  /* 0x00000020ff4e7803 */ /* 0x000fea0000000000 */
[----:B------:R-:W-:Y:S02]  /*6510*/  @P5 SHF.L.U32 R2, R71, 0x1f, RZ ;  /* 0x0000001f47025819 */ /* 0x000fe400000006ff */
[----:B------:R-:W-:Y:S02]  /*6520*/  @P2 SEL R0, R5, R0, !P3 ;  /* 0x0000000005002207 */ /* 0x000fe40005800000 */
[----:B------:R-:W1:Y:S02]  /*6530*/  @P5 SYNCS.PHASECHK.TRANS64.TRYWAIT P1, [UR48+0x70], R2 ;  /* 0x00007002ff0055a7 */ /* 0x000e640008021130 */
[----:B------:R-:W-:Y:S04]  /*6540*/  LOP3.LUT R0, R0, 0x1, RZ, 0xc0, !PT ;  /* 0x0000000100007812 */ /* 0x000fe800078ec0ff */
[----:B------:R-:W-:Y:S04]  /*6550*/  ISETP.NE.U32.AND P4, PT, R0, 0x1, PT ;  /* 0x000000010000780c */ /* 0x000fe80003f85070 */
[----:B------:R-:W-:Y:S01]  /*6560*/  P2R R80, PR, RZ, 0x10 ;  /* 0x00000010ff507803 */ /* 0x000fe20000000000 */
[----:B------:R3:W4:Y:S01]  /*6570*/  SYNCS.PHASECHK.TRANS64.TRYWAIT P0, [R74+URZ+0xe0], R3 ;  /* 0x0000e0034a0075a7 */ /* 0x00072200080011ff */
[----:B-1----:R-:W-:Y:S01]  /*6580*/  @P5 SEL R39, RZ, 0x1, !P1 ;  /* 0x00000001ff275807 */ /* 0x002fe20004800000 */
[----:B---3--:R-:W-:Y:S06]  /*6590*/  @!P5 BRA `(.L_x_112) ;  /* 0x000000000058d947 */ /* 0x008fec0003800000 */
[C---:B------:R-:W-:Y:S01]  /*65a0*/  VIADD R0, R82.reuse, 0x200 ;  /* 0x0000020052007836 */ /* 0x040fe20000000000 */
[----:B------:R-:W-:Y:S01]  /*65b0*/  LOP3.LUT P5, RZ, R65, 0x40, RZ, 0xc0, !PT ;  /* 0x0000004041ff7812 */ /* 0x000fe200078ac0ff */
[----:B------:R-:W-:Y:S01]  /*65c0*/  BSSY B0, `(.L_x_113) ;  /* 0x000000e000007945 */ /* 0x000fe20003800000 */
[----:B------:R-:W-:Y:S01]  /*65d0*/  ISETP.NE.AND P2, PT, R39, RZ, PT ;  /* 0x000000ff2700720c */ /* 0x000fe20003f45270 */
[----:B------:R-:W-:Y:S01]  /*65e0*/  @P4 VIADD R2, R82, 0x210 ;  /* 0x0000021052024836 */ /* 0x000fe20000000000 */
[----:B------:R-:W-:Y:S01]  /*65f0*/  PLOP3.LUT P1, PT, PT, PT, PT, 0x8, 0x80 ;  /* 0x000000000080781c */ /* 0x000fe20003f2e170 */
[----:B------:R-:W-:Y:S01]  /*6600*/  IMAD.MOV.U32 R51, RZ, RZ, RZ ;  /* 0x000000ffff337224 */ /* 0x000fe200078e00ff */
[----:B------:R-:W-:Y:S02]  /*6610*/  @P4 PLOP3.LUT P1, PT, P5, PT, PT, 0x80, 0x8 ;  /* 0x000000000008481c */ /* 0x000fe40002f2f070 */
[----:B------:R-:W-:Y:S02]  /*6620*/  CS2R R48, SRZ ;  /* 0x0000000000307805 */ /* 0x000fe4000001ff00 */
[----:B------:R-:W-:Y:S02]  /*6630*/  CS2R R42, SRZ ;  /* 0x00000000002a7805 */ /* 0x000fe4000001ff00 */
[----:B------:R-:W-:Y:S07]  /*6640*/  CS2R R40, SRZ ;  /* 0x0000000000287805 */ /* 0x000fee000001ff00 */
[----:B------:R-:W-:Y:S01]  /*6650*/  @P1 VIADD R2, R0, 0xfffffff0 ;  /* 0xfffffff000021836 */ /* 0x000fe20000000000 */
[----:B------:R-:W-:Y:S06]  /*6660*/  @P2 BRA `(.L_x_114) ;  /* 0x00000000000c2947 */ /* 0x000fec0003800000 */
[----:B------:R-:W-:Y:S04]  /*6670*/  SHF.L.U32 R5, R71, 0x1f, RZ ;  /* 0x0000001f47057819 */ /* 0x000fe800000006ff */
[----:B------:R-:W1:Y:S02]  /*6680*/  SYNCS.PHASECHK.TRANS64.TRYWAIT P1, [UR48+0x70], R5 ;  /* 0x00007005ff0075a7 */ /* 0x000e640008021130 */
[----:B-1----:R-:W-:Y:S05]  /*6690*/  @!P1 BRA `(.L_x_115) ;  /* 0x00000030007c9947 */ /* 0x002fea0003800000 */
.L_x_114:
[----:B------:R-:W-:Y:S05]  /*66a0*/  BSYNC B0 ;  /* 0x0000000000007941 */ /* 0x000fea0003800000 */
.L_x_113:
[----:B------:R-:W-:Y:S01]  /*66b0*/  ISETP.NE.AND P1, PT, R80, RZ, PT ;  /* 0x000000ff5000720c */ /* 0x000fe20003f25270 */
[----:B------:R-:W-:Y:S11]  /*66c0*/  HFMA2 R38, -RZ, RZ, 0, 5.9604644775390625e-08 ;  /* 0x00000001ff267431 */ /* 0x000ff600000001ff */
[----:B------:R-:W-:Y:S01]  /*66d0*/  @!UPT UIADD3 URZ, UPT, UPT, URZ, URZ, URZ ;  /* 0x000000fffffff290 */ /* 0x000fe2000fffe0ff */
[----:B------:R3:W1:Y:S04]  /*66e0*/  @P1 LDS.128 R48, [R2] ;  /* 0x0000000002301984 */ /* 0x0006680000000c00 */
[----:B------:R3:W1:Y:S02]  /*66f0*/  @P1 LDS.128 R40, [R77+UR48+0x200] ;  /* 0x000200304d281984 */ /* 0x0006640008000c00 */
.L_x_112:
[----:B------:R-:W-:Y:S05]  /*6700*/  BSYNC B1 ;  /* 0x0000000000017941 */ /* 0x000fea0003800000 */
.L_x_111:
[----:B-1----:R-:W-:Y:S04]  /*6710*/  SHF.R.U32.HI R5, RZ, 0x15, R34 ;  /* 0x00000015ff057819 */ /* 0x002fe80000011622 */
[----:B------:R-:W-:Y:S01]  /*6720*/  LOP3.LUT P1, RZ, R5, 0x3, R66, 0x48, !PT ;  /* 0x0000000305ff7812 */ /* 0x000fe20007824842 */
[----:B------:R-:W-:Y:S01]  /*6730*/  @!UPT UIADD3 URZ, UPT, UPT, URZ, URZ, URZ ;  /* 0x000000fffffff290 */ /* 0x000fe2000fffe0ff */
[----:B----4-:R-:W-:Y:S11]  /*6740*/  @P0 BRA `(.L_x_116) ;  /* 0x0000000000080947 */ /* 0x010ff60003800000 */
[----:B------:R-:W1:Y:S02]  /*6750*/  SYNCS.PHASECHK.TRANS64.TRYWAIT P0, [R74+URZ+0xe0], R3 ;  /* 0x0000e0034a0075a7 */ /* 0x000e6400080011ff */
[----:B-1----:R-:W-:Y:S05]  /*6760*/  @!P0 BRA `(.L_x_117) ;  /* 0x0000003000608947 */ /* 0x002fea0003800000 */
.L_x_116:
[----:B------:R-:W-:Y:S05]  /*6770*/  @!P1 BRA `(.L_x_118) ;  /* 0x0000000000409947 */ /* 0x000fea0003800000 */
[----:B------:R-:W4:Y:S01]  /*6780*/  LDCU.64 UR8, c[0x4][0x70] ;  /* 0x01000e00ff0877ac */ /* 0x000f220008000a00 */
[----:B-1----:R-:W-:Y:S01]  /*6790*/  MOV R3, 0x0 ;  /* 0x0000000000037802 */ /* 0x002fe20000000f00 */
[----:B------:R-:W-:Y:S02]  /*67a0*/  HFMA2 R12, -RZ, RZ, 0, 5.9604644775390625e-08 ;  /* 0x00000001ff0c7431 */ /* 0x000fe400000001ff */
[----:B------:R-:W-:Y:S02]  /*67b0*/  IMAD.MOV.U32 R8, RZ, RZ, 0x192 ;  /* 0x00000192ff087424 */ /* 0x000fe400078e00ff */
[----:B------:R-:W-:Y:S01]  /*67c0*/  IMAD.MOV.U32 R13, RZ, RZ, RZ ;  /* 0x000000ffff0d7224 */ /* 0x000fe200078e00ff */
[----:B------:R-:W1:Y:S01]  /*67d0*/  LDCU.64 UR6, c[0x4][0x78] ;  /* 0x01000f00ff0677ac */ /* 0x000e620008000a00 */
[----:B---3--:R-:W3:Y:S01]  /*67e0*/  LDC.64 R2, c[0x4][R3] ;  /* 0x0100000003027b82 */ /* 0x008ee20000000a00 */
[----:B------:R-:W5:Y:S01]  /*67f0*/  LDCU.64 UR4, c[0x4][0x10] ;  /* 0x01000200ff0477ac */ /* 0x000f620008000a00 */
[----:B----4-:R-:W-:Y:S01]  /*6800*/  MOV R5, UR9 ;  /* 0x0000000900057c02 */ /* 0x010fe20008000f00 */
[----:B------:R-:W-:Y:S01]  /*6810*/  IMAD.U32 R4, RZ, RZ, UR8 ;  /* 0x00000008ff047e24 */ /* 0x000fe2000f8e00ff */
[----:B-1----:R-:W-:Y:S01]  /*6820*/  MOV R7, UR7 ;  /* 0x0000000700077c02 */ /* 0x002fe20008000f00 */
[----:B------:R-:W-:Y:S01]  /*6830*/  IMAD.U32 R6, RZ, RZ, UR6 ;  /* 0x00000006ff067e24 */ /* 0x000fe2000f8e00ff */
[----:B-----5:R-:W-:Y:S01]  /*6840*/  MOV R11, UR5 ;  /* 0x00000005000b7c02 */ /* 0x020fe20008000f00 */
[----:B------:R-:W-:Y:S02]  /*6850*/  IMAD.U32 R10, RZ, RZ, UR4 ;  /* 0x00000004ff0a7e24 */ /* 0x000fe4000f8e00ff */
[----:B------:R-:W-:Y:S07]  /*6860*/  LEPC R20, `(.L_x_118) ;  /* 0x000000001014794e */ /* 0x000fee0000000000 */
[----:B--23--:R-:W-:Y:S05]  /*6870*/  CALL.ABS.NOINC R2 ;  /* 0x0000000002007343 */ /* 0x00cfea0003c00000 */
.L_x_118:
[----:B------:R-:W-:Y:S05]  /*6880*/  WARPSYNC.ALL ;  /* 0x0000000000007948 */ /* 0x000fea0003800000 */
[----:B------:R-:W-:Y:S01]  /*6890*/  R2UR UR4, R34 ;  /* 0x00000000220472ca */ /* 0x000fe200000e0000 */
[--C-:B------:R-:W-:Y:S01]  /*68a0*/  HADD2.F32 R20, -RZ, R40.reuse.H0_H0 ;  /* 0x20000028ff147230 */ /* 0x100fe20000004100 */
[----:B------:R-:W-:Y:S01]  /*68b0*/  MOV R81, 0x10 ;  /* 0x0000001000517802 */ /* 0x000fe20000000f00 */
[----:B------:R-:W-:Y:S01]  /*68c0*/  HADD2.F32 R21, -RZ, R40.H1_H1 ;  /* 0x30000028ff157230 */ /* 0x000fe20000004100 */
[----:B------:R-:W-:Y:S01]  /*68d0*/  LOP3.LUT P6, RZ, R65, 0x40, RZ, 0xc0, !PT ;  /* 0x0000004041ff7812 */ /* 0x000fe200078cc0ff */
[----:B------:R-:W-:Y:S01]  /*68e0*/  HADD2.F32 R36, -RZ, R41.H1_H1 ;  /* 0x30000029ff247230 */ /* 0x000fe20000004100 */
[----:B------:R-:W-:Y:S01]  /*68f0*/  ISETP.NE.AND P0, PT, R72, RZ, PT ;  /* 0x000000ff4800720c */ /* 0x000fe20003f05270 */
[----:B------:R-:W-:Y:S01]  /*6900*/  HADD2.F32 R37, -RZ, R43.H0_H0 ;  /* 0x2000002bff257230 */ /* 0x000fe20000004100 */
[----:B------:R-:W-:Y:S01]  /*6910*/  SEL R81, R81, 0xfffffff0, !P6 ;  /* 0xfffffff051517807 */ /* 0x000fe20007000000 */
[----:B------:R-:W-:Y:S03]  /*6920*/  BSSY.RECONVERGENT B0, `(.L_x_119) ;  /* 0x000004f000007945 */ /* 0x000fe60003800200 */
[----:B------:R-:W-:Y:S01]  /*6930*/  IADD3 R79, PT, PT, R82, R81, RZ ;  /* 0x00000051524f7210 */ /* 0x000fe20007ffe0ff */
[----:B------:R-:W2:Y:S02]  /*6940*/  LDTM.x16 R4, tmem[UR4] ;  /* 0x00000004000479ee */ /* 0x000ea40008240000 */
[C---:B--2---:R-:W-:Y:S01]  /*6950*/  FMUL R0, R32.reuse, R4 ;  /* 0x0000000420007220 */ /* 0x044fe20000400000 */
[C---:B---3--:R-:W-:Y:S01]  /*6960*/  FMUL R2, R32.reuse, R5 ;  /* 0x0000000520027220 */ /* 0x048fe20000400000 */
[C---:B-1----:R-:W-:Y:S01]  /*6970*/  FMUL R3, R32.reuse, R6 ;  /* 0x0000000620037220 */ /* 0x042fe20000400000 */
[C---:B------:R-:W-:Y:S01]  /*6980*/  FMUL R7, R32.reuse, R7 ;  /* 0x0000000720077220 */ /* 0x040fe20000400000 */
[C---:B------:R-:W-:Y:S01]  /*6990*/  FFMA R0, R35.reuse, R20, R0 ;  /* 0x0000001423007223 */ /* 0x040fe20000000000 */
[----:B------:R-:W-:Y:S02]  /*69a0*/  HADD2.F32 R20, -RZ, R41.H0_H0 ;  /* 0x20000029ff147230 */ /* 0x000fe40000004100 */
[C---:B------:R-:W-:Y:S01]  /*69b0*/  FFMA R2, R35.reuse, R21, R2 ;  /* 0x0000001523027223 */ /* 0x040fe20000000002 */
[--C-:B------:R-:W-:Y:S02]  /*69c0*/  HADD2.F32 R21, -RZ, R42.reuse.H0_H0 ;  /* 0x2000002aff157230 */ /* 0x100fe40000004100 */
[C---:B------:R-:W-:Y:S01]  /*69d0*/  FMUL R4, R32.reuse, R8 ;  /* 0x0000000820047220 */ /* 0x040fe20000400000 */
[C---:B------:R-:W-:Y:S01]  /*69e0*/  FMUL R5, R32.reuse, R9 ;  /* 0x0000000920057220 */ /* 0x040fe20000400000 */
[C---:B------:R-:W-:Y:S01]  /*69f0*/  FFMA R3, R35.reuse, R20, R3 ;  /* 0x0000001423037223 */ /* 0x040fe20000000003 */
[----:B------:R-:W-:Y:S02]  /*6a00*/  HADD2.F32 R20, -RZ, R42.H1_H1 ;  /* 0x3000002aff147230 */ /* 0x000fe40000004100 */
[C---:B------:R-:W-:Y:S01]  /*6a10*/  FFMA R7, R35.reuse, R36, R7 ;  /* 0x0000002423077223 */ /* 0x040fe20000000007 */
[C---:B------:R-:W-:Y:S01]  /*6a20*/  FMUL R6, R32.reuse, R10 ;  /* 0x0000000a20067220 */ /* 0x040fe20000400000 */
[----:B------:R-:W-:Y:S02]  /*6a30*/  HADD2.F32 R36, -RZ, R43.H1_H1 ;  /* 0x3000002bff247230 */ /* 0x000fe40000004100 */
[C---:B------:R-:W-:Y:S01]  /*6a40*/  FMUL R11, R32.reuse, R11 ;  /* 0x0000000b200b7220 */ /* 0x040fe20000400000 */
[C---:B------:R-:W-:Y:S01]  /*6a50*/  FFMA R4, R35.reuse, R21, R4 ;  /* 0x0000001523047223 */ /* 0x040fe20000000004 */
[C---:B------:R-:W-:Y:S01]  /*6a60*/  FFMA R5, R35.reuse, R20, R5 ;  /* 0x0000001423057223 */ /* 0x040fe20000000005 */
[C---:B------:R-:W-:Y:S01]  /*6a70*/  FFMA R6, R35.reuse, R37, R6 ;  /* 0x0000002523067223 */ /* 0x040fe20000000006 */
[--C-:B------:R-:W-:Y:S02]  /*6a80*/  HADD2.F32 R20, -RZ, R48.reuse.H0_H0 ;  /* 0x20000030ff147230 */ /* 0x100fe40000004100 */
[C---:B------:R-:W-:Y:S01]  /*6a90*/  FFMA R11, R35.reuse, R36, R11 ;  /* 0x00000024230b7223 */ /* 0x040fe2000000000b */
[C---:B------:R-:W-:Y:S01]  /*6aa0*/  FMUL R8, R32.reuse, R12 ;  /* 0x0000000c20087220 */ /* 0x040fe20000400000 */
[----:B------:R-:W-:Y:S02]  /*6ab0*/  HADD2.F32 R36, -RZ, R48.H1_H1 ;  /* 0x30000030ff247230 */ /* 0x000fe40000004100 */
[C---:B------:R-:W-:Y:S01]  /*6ac0*/  FMUL R9, R32.reuse, R13 ;  /* 0x0000000d20097220 */ /* 0x040fe20000400000 */
[--C-:B------:R-:W-:Y:S02]  /*6ad0*/  HADD2.F32 R21, -RZ, R49.reuse.H0_H0 ;  /* 0x20000031ff157230 */ /* 0x100fe40000004100 */
[C---:B------:R-:W-:Y:S01]  /*6ae0*/  FMUL R10, R32.reuse, R14 ;  /* 0x0000000e200a7220 */ /* 0x040fe20000400000 */
[C---:B------:R-:W-:Y:S01]  /*6af0*/  FFMA R8, R35.reuse, R20, R8 ;  /* 0x0000001423087223 */ /* 0x040fe20000000008 */
[----:B------:R-:W-:Y:S02]  /*6b00*/  HADD2.F32 R20, -RZ, R49.H1_H1 ;  /* 0x30000031ff147230 */ /* 0x000fe40000004100 */
[C---:B------:R-:W-:Y:S01]  /*6b10*/  FFMA R9, R35.reuse, R36, R9 ;  /* 0x0000002423097223 */ /* 0x040fe20000000009 */
[C---:B------:R-:W-:Y:S01]  /*6b20*/  FMUL R15, R32.reuse, R15 ;  /* 0x0000000f200f7220 */ /* 0x040fe20000400000 */
[C---:B------:R-:W-:Y:S01]  /*6b30*/  FFMA R10, R35.reuse, R21, R10 ;  /* 0x00000015230a7223 */ /* 0x040fe2000000000a */
[--C-:B------:R-:W-:Y:S02]  /*6b40*/  HADD2.F32 R21, -RZ, R50.reuse.H0_H0 ;  /* 0x20000032ff157230 */ /* 0x100fe40000004100 */
[C---:B------:R-:W-:Y:S01]  /*6b50*/  FMUL R12, R32.reuse, R16 ;  /* 0x00000010200c7220 */ /* 0x040fe20000400000 */
[----:B------:R-:W-:Y:S02]  /*6b60*/  HADD2.F32 R36, -RZ, R50.H1_H1 ;  /* 0x30000032ff247230 */ /* 0x000fe40000004100 */
[C---:B------:R-:W-:Y:S01]  /*6b70*/  FFMA R15, R35.reuse, R20, R15 ;  /* 0x00000014230f7223 */ /* 0x040fe2000000000f */
[C---:B------:R-:W-:Y:S01]  /*6b80*/  FMUL R13, R32.reuse, R17 ;  /* 0x00000011200d7220 */ /* 0x040fe20000400000 */
[--C-:B------:R-:W-:Y:S02]  /*6b90*/  HADD2.F32 R37, -RZ, R51.reuse.H0_H0 ;  /* 0x20000033ff257230 */ /* 0x100fe40000004100 */
[C---:B------:R-:W-:Y:S01]  /*6ba0*/  FMUL R14, R32.reuse, R18 ;  /* 0x00000012200e7220 */ /* 0x040fe20000400000 */
[----:B------:R-:W-:Y:S02]  /*6bb0*/  HADD2.F32 R20, -RZ, R51.H1_H1 ;  /* 0x30000033ff147230 */ /* 0x000fe40000004100 */
[----:B------:R-:W-:Y:S01]  /*6bc0*/  FMUL R19, R32, R19 ;  /* 0x0000001320137220 */ /* 0x000fe20000400000 */
[----:B------:R-:W-:Y:S01]  /*6bd0*/  F2FP.F16.F32.PACK_AB R44, R2, R0 ;  /* 0x00000000022c723e */ /* 0x000fe200000000ff */
[----:B------:R-:W-:Y:S01]  /*6be0*/  FFMA R12, R35, R21, R12 ;  /* 0x00000015230c7223 */ /* 0x000fe2000000000c */
[----:B------:R-:W-:Y:S01]  /*6bf0*/  F2FP.F16.F32.PACK_AB R45, R7, R3 ;  /* 0x00000003072d723e */ /* 0x000fe200000000ff */
[----:B------:R-:W-:Y:S01]  /*6c00*/  FFMA R13, R35, R36, R13 ;  /* 0x00000024230d7223 */ /* 0x000fe2000000000d */
[----:B------:R-:W-:Y:S01]  /*6c10*/  F2FP.F16.F32.PACK_AB R46, R5, R4 ;  /* 0x00000004052e723e */ /* 0x000fe200000000ff */
[----:B------:R-:W-:Y:S01]  /*6c20*/  FFMA R14, R35, R37, R14 ;  /* 0x00000025230e7223 */ /* 0x000fe2000000000e */
[----:B------:R-:W-:Y:S01]  /*6c30*/  F2FP.F16.F32.PACK_AB R47, R11, R6 ;  /* 0x000000060b2f723e */ /* 0x000fe200000000ff */
[----:B------:R-:W-:Y:S01]  /*6c40*/  FFMA R19, R35, R20, R19 ;  /* 0x0000001423137223 */ /* 0x000fe20000000013 */
[----:B------:R-:W-:Y:S02]  /*6c50*/  F2FP.F16.F32.PACK_AB R84, R9, R8 ;  /* 0x000000080954723e */ /* 0x000fe400000000ff */
[----:B------:R-:W-:Y:S01]  /*6c60*/  F2FP.F16.F32.PACK_AB R85, R15, R10 ;  /* 0x0000000a0f55723e */ /* 0x000fe200000000ff */
[----:B------:R1:W-:Y:S01]  /*6c70*/  STS.128 [R77+UR48+0x200], R44 ;  /* 0x0002002c4d007988 */ /* 0x0003e20008000c30 */
[----:B------:R-:W-:Y:S02]  /*6c80*/  F2FP.F16.F32.PACK_AB R86, R13, R12 ;  /* 0x0000000c0d56723e */ /* 0x000fe400000000ff */
[----:B------:R-:W-:Y:S05]  /*6c90*/  F2FP.F16.F32.PACK_AB R87, R19, R14 ;  /* 0x0000000e1357723e */ /* 0x000fea00000000ff */
[----:B------:R1:W-:Y:S01]  /*6ca0*/  STS.128 [R79+0x200], R84 ;  /* 0x000200544f007388 */ /* 0x0003e20000000c00 */
[----:B------:R-:W-:Y:S01]  /*6cb0*/  @!PT LDS RZ, [RZ] ;  /* 0x00000000fffff984 */ /* 0x000fe20000000800 */
[----:B------:R-:W-:Y:S01]  /*6cc0*/  @!PT LDS RZ, [RZ] ;  /* 0x00000000fffff984 */ /* 0x000fe20000000800 */
[----:B------:R-:W-:Y:S01]  /*6cd0*/  @!PT LDS RZ, [RZ] ;  /* 0x00000000fffff984 */ /* 0x000fe20000000800 */
[----:B------:R-:W-:Y:S01]  /*6ce0*/  @!PT LDS RZ, [RZ] ;  /* 0x00000000fffff984 */ /* 0x000fe20000000800 */
[----:B------:R2:W-:Y:S07]  /*6cf0*/  MEMBAR.ALL.CTA ;  /* 0x0000000000007992 */ /* 0x0005ee0000008000 */
[----:B--2---:R-:W2:Y:S02]  /*6d00*/  FENCE.VIEW.ASYNC.S ;  /* 0x00000000000073c6 */ /* 0x004ea40000000000 */
[----:B--2---:R-:W-:Y:S06]  /*6d10*/  BAR.SYNC.DEFER_BLOCKING 0x1, 0x80 ;  /* 0x0042000000007b1d */ /* 0x004fec0000010000 */
[----:B------:R-:W-:Y:S05]  /*6d20*/  @P0 BRA `(.L_x_120) ;  /* 0x0000000000380947 */ /* 0x000fea0003800000 */
[----:B------:R-:W-:Y:S02]  /*6d30*/  UIADD3 UR4, UPT, UPT, UR48, 0x200, URZ ;  /* 0x0000020030047890 */ /* 0x000fe4000fffe0ff */
[----:B------:R-:W-:Y:S01]  /*6d40*/  UIADD3 UR8, UP0, UPT, UR52, 0x680, URZ ;  /* 0x0000068034087890 */ /* 0x000fe2000ff1e0ff */
[----:B------:R-:W-:Y:S01]  /*6d50*/  UMOV UR43, UR36 ;  /* 0x00000024002b7c82 */ /* 0x000fe20008000000 */
[----:B------:R-:W-:Y:S02]  /*6d60*/  UIADD3 UR5, UPT, UPT, UR41, 0x40, URZ ;  /* 0x0000004029057890 */ /* 0x000fe4000fffe0ff */
[----:B------:R-:W-:Y:S01]  /*6d70*/  MOV R67, UR4 ;  /* 0x0000000400437c02 */ /* 0x000fe20008000f00 */
[----:B------:R-:W-:Y:S02]  /*6d80*/  UIADD3.X UR9, UPT, UPT, URZ, UR53, URZ, UP0, !UPT ;  /* 0x00000035ff097290 */ /* 0x000fe400087fe4ff */
[----:B------:R-:W-:Y:S01]  /*6d90*/  UIADD3 UR4, UPT, UPT, UR48, 0xa00, URZ ;  /* 0x00000a0030047890 */ /* 0x000fe2000fffe0ff */
[----:B------:R-:W-:Y:S01]  /*6da0*/  R2UR UR40, R67 ;  /* 0x00000000432872ca */ /* 0x000fe200000e0000 */
[----:B------:R-:W-:Y:S01]  /*6db0*/  UMOV UR6, UR42 ;  /* 0x0000002a00067c82 */ /* 0x000fe20008000000 */
[----:B------:R-:W-:Y:S11]  /*6dc0*/  UMOV UR7, UR36 ;  /* 0x0000002400077c82 */ /* 0x000ff60008000000 */
[----:B------:R2:W-:Y:S01]  /*6dd0*/  UTMASTG.3D [UR40], [UR8] ;  /* 0x00000028080073b5 */ /* 0x0005e20008010000 */
[----:B------:R2:W-:Y:S01]  /*6de0*/  UTMASTG.3D [UR4], [UR8] ;  /* 0x00000004080073b5 */ /* 0x0005e20008010000 */
[----:B------:R0:W-:Y:S01]  /*6df0*/  UTMACMDFLUSH ;  /* 0x00000000000079b7 */ /* 0x0001e20000000000 */
[----:B--2---:R-:W-:Y:S04]  /*6e00*/  DEPBAR.LE SB0, 0x1 ;  /* 0x000080400000791a */ /* 0x004fe80000000000 */
.L_x_120:
[----:B------:R-:W-:Y:S05]  /*6e10*/  BSYNC.RECONVERGENT B0 ;  /* 0x0000000000007941 */ /* 0x000fea0003800200 */
.L_x_119:
[----:B------:R-:W-:Y:S01]  /*6e20*/  BAR.SYNC.DEFER_BLOCKING 0x1, 0x80 ;  /* 0x0042000000007b1d */ /* 0x000fe20000010000 */
[----:B------:R-:W-:Y:S01]  /*6e30*/  ISETP.NE.AND P1, PT, R78, RZ, PT ;  /* 0x000000ff4e00720c */ /* 0x000fe20003f25270 */
[----:B------:R-:W-:Y:S01]  /*6e40*/  UISETP.NE.AND UP0, UPT, UR49, URZ, UPT ;  /* 0x000000ff3100728c */ /* 0x000fe2000bf05270 */
[----:B------:R-:W-:Y:S11]  /*6e50*/  LEA R3, R38, UR48, 0x3 ;  /* 0x0000003026037c11 */ /* 0x000ff6000f8e18ff */
[----:B------:R-:W-:Y:S01]  /*6e60*/  @P1 SHF.L.U32 R2, R71, 0x1f, RZ ;  /* 0x0000001f47021819 */ /* 0x000fe200000006ff */
[----:B------:R-:W-:Y:S06]  /*6e70*/  BRA.U !UP0, `(.L_x_121) ;  /* 0x0000000108247547 */ /* 0x000fec000b800000 */
[----:B------:R-:W-:Y:S01]  /*6e80*/  IMAD.U32 R5, RZ, RZ, UR51 ;  /* 0x00000033ff057e24 */ /* 0x000fe2000f8e00ff */
[----:B------:R-:W-:Y:S01]  /*6e90*/  MOV R0, UR37 ;  /* 0x0000002500007c02 */ /* 0x000fe20008000f00 */
[----:B------:R-:W-:Y:S03]  /*6ea0*/  UIADD3 UR51, UPT, UPT, UR51, 0x1, URZ ;  /* 0x0000000133337890 */ /* 0x000fe6000fffe0ff */
[----:B------:R-:W-:Y:S01]  /*6eb0*/  @P1 LEA R5, R5, UR48, 0x3 ;  /* 0x0000003005051c11 */ /* 0x000fe2000f8e18ff */
[----:B------:R-:W-:Y:S04]  /*6ec0*/  UISETP.NE.AND UP0, UPT, UR51, 0x4, UPT ;  /* 0x000000043300788c */ /* 0x000fe8000bf05270 */
[----:B------:R-:W-:Y:S01]  /*6ed0*/  @P1 VIADD R5, R5, 0x90 ;  /* 0x0000009005051836 */ /* 0x000fe20000000000 */
[----:B------:R-:W-:Y:S04]  /*6ee0*/  USEL UR51, UR51, URZ, UP0 ;  /* 0x000000ff33337287 */ /* 0x000fe80008000000 */
[----:B------:R-:W-:Y:S04]  /*6ef0*/  @P1 PRMT R0, R0, 0x654, R5 ;  /* 0x0000065400001816 */ /* 0x000fe80000000005 */
[----:B------:R2:W-:Y:S04]  /*6f00*/  @P1 SYNCS.ARRIVE.TRANS64.RED.A1T0 RZ, [R0+URZ], RZ ;  /* 0x000000ff00ff19a7 */ /* 0x0005e800081004ff */
.L_x_121:
[----:B------:R-:W3:Y:S01]  /*6f10*/  @P1 SYNCS.PHASECHK.TRANS64.TRYWAIT P0, [R3+URZ+0x70], R2 ;  /* 0x00007002030015a7 */ /* 0x000ee200080011ff */
[----:B------:R-:W-:Y:S01]  /*6f20*/  BSSY B1, `(.L_x_122) ;  /* 0x0000012000017945 */ /* 0x000fe20003800000 */
[----:B---3--:R-:W-:Y:S03]  /*6f30*/  @P1 SEL R39, RZ, 0x1, !P0 ;  /* 0x00000001ff271807 */ /* 0x008fe60004000000 */
[----:B------:R-:W-:Y:S05]  /*6f40*/  @!P1 BRA `(.L_x_123) ;  /* 0x00000000003c9947 */ /* 0x000fea0003800000 */
[----:B------:R-:W-:Y:S01]  /*6f50*/  ISETP.NE.AND P1, PT, R80, RZ, PT ;  /* 0x000000ff5000720c */ /* 0x000fe20003f25270 */
[----:B------:R-:W-:Y:S01]  /*6f60*/  BSSY B0, `(.L_x_124) ;  /* 0x0000009000007945 */ /* 0x000fe20003800000 */
[----:B------:R-:W-:Y:S11]  /*6f70*/  ISETP.NE.AND P0, PT, R39, RZ, PT ;  /* 0x000000ff2700720c */ /* 0x000ff60003f05270 */
[----:B------:R-:W-:Y:S05]  /*6f80*/  @P1 IMAD R4, R38, 0x1000, R77 ;  /* 0x0000100026041824 */ /* 0x000fea00078e024d */
[----:B------:R-:W-:Y:S05]  /*6f90*/  @P1 IADD3 R2, PT, PT, R4, UR48, RZ ;  /* 0x0000003004021c10 */ /* 0x000fea000fffe0ff */
[----:B------:R-:W-:Y:S01]  /*6fa0*/  @P1 IMAD.IADD R2, R81, 0x1, R2 ;  /* 0x0000000151021824 */ /* 0x000fe200078e0202 */
[----:B------:R-:W-:Y:S06]  /*6fb0*/  @P0 BRA `(.L_x_125) ;  /* 0x00000000000c0947 */ /* 0x000fec0003800000 */
[----:B--2---:R-:W-:Y:S04]  /*6fc0*/  SHF.L.U32 R0, R71, 0x1f, RZ ;  /* 0x0000001f47007819 */ /* 0x004fe800000006ff */
[----:B------:R-:W2:Y:S02]  /*6fd0*/  SYNCS.PHASECHK.TRANS64.TRYWAIT P0, [R3+URZ+0x70], R0 ;  /* 0x00007000030075a7 */ /* 0x000ea400080011ff */
[----:B--2---:R-:W-:Y:S05]  /*6fe0*/  @!P0 BRA `(.L_x_126) ;  /* 0x0000002800548947 */ /* 0x004fea0003800000 */
.L_x_125:
[----:B------:R-:W-:Y:S05]  /*6ff0*/  BSYNC B0 ;  /* 0x0000000000007941 */ /* 0x000fea0003800000 */
.L_x_124:
[----:B------:R-:W-:Y:S02]  /*7000*/  ISETP.NE.AND P0, PT, R80, RZ, PT ;  /* 0x000000ff5000720c */ /* 0x000fe40003f05270 */
[----:B------:R-:W-:Y:S11]  /*7010*/  IADD3 R38, PT, PT, R38, 0x1, RZ ;  /* 0x0000000126267810 */ /* 0x000ff60007ffe0ff */
[----:B------:R3:W4:Y:S04]  /*7020*/  @P0 LDS.128 R40, [R4+UR48+0x200] ;  /* 0x0002003004280984 */ /* 0x0007280008000c00 */
[----:B------:R3:W1:Y:S02]  /*7030*/  @P0 LDS.128 R48, [R2+0x200] ;  /* 0x0002000002300984 */ /* 0x0006640000000c00 */
.L_x_123:
[----:B------:R-:W-:Y:S05]  /*7040*/  BSYNC B1 ;  /* 0x0000000000017941 */ /* 0x000fea0003800000 */
.L_x_122:
[----:B--2---:R-:W-:Y:S05]  /*7050*/  VIADD R3, R34, 0x10 ;  /* 0x0000001022037836 */ /* 0x004fea0000000000 */
[----:B------:R-:W-:Y:S04]  /*7060*/  SHF.R.U32.HI R3, RZ, 0x15, R3 ;  /* 0x00000015ff037819 */ /* 0x000fe80000011603 */
[----:B------:R-:W-:Y:S11]  /*7070*/  LOP3.LUT P0, RZ, R3, 0x3, R66, 0x48, !PT ;  /* 0x0000000303ff7812 */ /* 0x000ff60007804842 */
[----:B------:R-:W-:Y:S02]  /*7080*/  @!UPT UIADD3 URZ, UPT, UPT, URZ, URZ, URZ ;  /* 0x000000fffffff290 */ /* 0x000fe4000fffe0ff */
[----:B------:R-:W-:Y:S05]  /*7090*/  @!P0 BRA `(.L_x_127) ;  /* 0x0000000000408947 */ /* 0x000fea0003800000 */
[----:B------:R-:W2:Y:S01]  /*70a0*/  LDCU.64 UR8, c[0x4][0x70] ;  /* 0x01000e00ff0877ac */ /* 0x000ea20008000a00 */
[----:B------:R-:W-:Y:S01]  /*70b0*/  MOV R3, 0x0 ;  /* 0x0000000000037802 */ /* 0x000fe20000000f00 */
[----:B------:R-:W-:Y:S02]  /*70c0*/  HFMA2 R12, -RZ, RZ, 0, 5.9604644775390625e-08 ;  /* 0x00000001ff0c7431 */ /* 0x000fe400000001ff */
[----:B------:R-:W-:Y:S02]  /*70d0*/  IMAD.MOV.U32 R8, RZ, RZ, 0x192 ;  /* 0x00000192ff087424 */ /* 0x000fe400078e00ff */
[----:B------:R-:W-:Y:S01]  /*70e0*/  IMAD.MOV.U32 R13, RZ, RZ, RZ ;  /* 0x000000ffff0d7224 */ /* 0x000fe200078e00ff */
[----:B------:R-:W5:Y:S01]  /*70f0*/  LDCU.64 UR6, c[0x4][0x78] ;  /* 0x01000f00ff0677ac */ /* 0x000f620008000a00 */
[----:B---3--:R-:W3:Y:S01]  /*7100*/  LDC.64 R2, c[0x4][R3] ;  /* 0x0100000003027b82 */ /* 0x008ee20000000a00 */
[----:B------:R-:W4:Y:S01]  /*7110*/  LDCU.64 UR4, c[0x4][0x10] ;  /* 0x01000200ff0477ac */ /* 0x000f220008000a00 */
[----:B--2---:R-:W-:Y:S01]  /*7120*/  MOV R5, UR9 ;  /* 0x0000000900057c02 */ /* 0x004fe20008000f00 */
[----:B------:R-:W-:Y:S01]  /*7130*/  IMAD.U32 R4, RZ, RZ, UR8 ;  /* 0x00000008ff047e24 */ /* 0x000fe2000f8e00ff */
[----:B-----5:R-:W-:Y:S01]  /*7140*/  MOV R7, UR7 ;  /* 0x0000000700077c02 */ /* 0x020fe20008000f00 */
[----:B------:R-:W-:Y:S01]  /*7150*/  IMAD.U32 R6, RZ, RZ, UR6 ;  /* 0x00000006ff067e24 */ /* 0x000fe2000f8e00ff */
[----:B----4-:R-:W-:Y:S01]  /*7160*/  MOV R11, UR5 ;  /* 0x00000005000b7c02 */ /* 0x010fe20008000f00 */
[----:B------:R-:W-:Y:S02]  /*7170*/  IMAD.U32 R10, RZ, RZ, UR4 ;  /* 0x00000004ff0a7e24 */ /* 0x000fe4000f8e00ff */
[----:B------:R-:W-:Y:S07]  /*7180*/  LEPC R20, `(.L_x_127) ;  /* 0x000000001014794e */ /* 0x000fee0000000000 */
[----:B-1-3--:R-:W-:Y:S05]  /*7190*/  CALL.ABS.NOINC R2 ;  /* 0x0000000002007343 */ /* 0x00afea0003c00000 */
.L_x_127:
[----:B------:R-:W-:Y:S01]  /*71a0*/  ISETP.NE.AND P6, PT, R78, RZ, PT ;  /* 0x000000ff4e00720c */ /* 0x000fe20003fc5270 */
[----:B------:R-:W-:Y:S05]  /*71b0*/  WARPSYNC.ALL ;  /* 0x0000000000007948 */ /* 0x000fea0003800000 */
[----:B------:R-:W-:Y:S01]  /*71c0*/  R2UR UR4, R34 ;  /* 0x00000000220472ca */ /* 0x000fe200000e0000 */
[--C-:B----4-:R-:W-:Y:S01]  /*71d0*/  HADD2.F32 R20, -RZ, R40.reuse.H0_H0 ;  /* 0x20000028ff147230 */ /* 0x110fe20000004100 */
[----:B------:R-:W-:Y:S01]  /*71e0*/  ISETP.NE.AND P0, PT, R72, RZ, PT ;  /* 0x000000ff4800720c */ /* 0x000fe20003f05270 */
[----:B------:R-:W-:Y:S01]  /*71f0*/  HADD2.F32 R21, -RZ, R40.H1_H1 ;  /* 0x30000028ff157230 */ /* 0x000fe20000004100 */
[----:B------:R-:W-:Y:S01]  /*7200*/  MOV R82, UR51 ;  /* 0x0000003300527c02 */ /* 0x000fe20008000f00 */
[--C-:B------:R-:W-:Y:S01]  /*7210*/  HADD2.F32 R36, -RZ, R41.reuse.H1_H1 ;  /* 0x30000029ff247230 */ /* 0x100fe20000004100 */
[----:B------:R-:W-:Y:S01]  /*7220*/  MOV R83, UR37 ;  /* 0x0000002500537c02 */ /* 0x000fe20008000f00 */
[----:B-1----:R-:W-:Y:S01]  /*7230*/  HADD2.F32 R37, -RZ, R48.H0_H0 ;  /* 0x20000030ff257230 */ /* 0x002fe20000004100 */
[----:B------:R-:W-:Y:S01]  /*7240*/  @P6 LEA R82, R82, UR48, 0x3 ;  /* 0x0000003052526c11 */ /* 0x000fe2000f8e18ff */
[----:B------:R-:W-:Y:S01]  /*7250*/  BSSY.RECONVERGENT B0, `(.L_x_128) ;  /* 0x0000052000007945 */ /* 0x000fe20003800200 */
[----:B------:R-:W-:Y:S02]  /*7260*/  @P6 SHF.L.U32 R88, R71, 0x1f, RZ ;  /* 0x0000001f47586819 */ /* 0x000fe400000006ff */
[----:B------:R-:W-:Y:S01]  /*7270*/  @P6 IADD3 R82, PT, PT, R82, 0x90, RZ ;  /* 0x0000009052526810 */ /* 0x000fe20007ffe0ff */
[----:B---3--:R-:W1:Y:S03]  /*7280*/  LDTM.x16 R4, tmem[UR4+0x10] ;  /* 0x00001004000479ee */ /* 0x008e660008240000 */
[----:B------:R-:W-:Y:S02]  /*7290*/  @P6 PRMT R82, R83, 0x654, R82 ;  /* 0x0000065453526816 */ /* 0x000fe40000000052 */
[----:B------:R-:W-:Y:S01]  /*72a0*/  LEA R83, R38, UR48, 0x3 ;  /* 0x0000003026537c11 */ /* 0x000fe2000f8e18ff */
[C---:B-1----:R-:W-:Y:S01]  /*72b0*/  FMUL R0, R32.reuse, R4 ;  /* 0x0000000420007220 */ /* 0x042fe20000400000 */
[C---:B------:R-:W-:Y:S01]  /*72c0*/  FMUL R2, R32.reuse, R5 ;  /* 0x0000000520027220 */ /* 0x040fe20000400000 */
[C---:B------:R-:W-:Y:S01]  /*72d0*/  FMUL R3, R32.reuse, R6 ;  /* 0x0000000620037220 */ /* 0x040fe20000400000 */
[C---:B------:R-:W-:Y:S01]  /*72e0*/  FMUL R7, R32.reuse, R7 ;  /* 0x0000000720077220 */ /* 0x040fe20000400000 */
[C---:B------:R-:W-:Y:S01]  /*72f0*/  FFMA R0, R35.reuse, R20, R0 ;  /* 0x0000001423007223 */ /* 0x040fe20000000000 */
[----:B------:R-:W-:Y:S02]  /*7300*/  HADD2.F32 R20, -RZ, R41.H0_H0 ;  /* 0x20000029ff147230 */ /* 0x000fe40000004100 */
[C---:B------:R-:W-:Y:S01]  /*7310*/  FFMA R2, R35.reuse, R21, R2 ;  /* 0x0000001523027223 */ /* 0x040fe20000000002 */
[C---:B------:R-:W-:Y:S01]  /*7320*/  FMUL R4, R32.reuse, R8 ;  /* 0x0000000820047220 */ /* 0x040fe20000400000 */
[C---:B------:R-:W-:Y:S01]  /*7330*/  FMUL R5, R32.reuse, R9 ;  /* 0x0000000920057220 */ /* 0x040fe20000400000 */
[--C-:B------:R-:W-:Y:S02]  /*7340*/  HADD2.F32 R21, -RZ, R43.reuse.H0_H0 ;  /* 0x2000002bff157230 */ /* 0x100fe40000004100 */
[C---:B------:R-:W-:Y:S01]  /*7350*/  FFMA R3, R35.reuse, R20, R3 ;  /* 0x0000001423037223 */ /* 0x040fe20000000003 */
[--C-:B------:R-:W-:Y:S02]  /*7360*/  HADD2.F32 R20, -RZ, R42.reuse.H0_H0 ;  /* 0x2000002aff147230 */ /* 0x100fe40000004100 */
[C---:B------:R-:W-:Y:S01]  /*7370*/  FFMA R7, R35.reuse, R36, R7 ;  /* 0x0000002423077223 */ /* 0x040fe20000000007 */
[C---:B------:R-:W-:Y:S01]  /*7380*/  FMUL R6, R32.reuse, R10 ;  /* 0x0000000a20067220 */ /* 0x040fe20000400000 */
[----:B------:R-:W-:Y:S02]  /*7390*/  HADD2.F32 R36, -RZ, R43.H1_H1 ;  /* 0x3000002bff247230 */ /* 0x000fe40000004100 */
[C---:B------:R-:W-:Y:S01]  /*73a0*/  FMUL R11, R32.reuse, R11 ;  /* 0x0000000b200b7220 */ /* 0x040fe20000400000 */
[C---:B------:R-:W-:Y:S01]  /*73b0*/  FFMA R4, R35.reuse, R20, R4 ;  /* 0x0000001423047223 */ /* 0x040fe20000000004 */
[----:B------:R-:W-:Y:S02]  /*73c0*/  HADD2.F32 R20, -RZ, R42.H1_H1 ;  /* 0x3000002aff147230 */ /* 0x000fe40000004100 */
[C---:B------:R-:W-:Y:S01]  /*73d0*/  FMUL R8, R32.reuse, R12 ;  /* 0x0000000c20087220 */ /* 0x040fe20000400000 */
[C---:B------:R-:W-:Y:S01]  /*73e0*/  FMUL R9, R32.reuse, R13 ;  /* 0x0000000d20097220 */ /* 0x040fe20000400000 */
[C---:B------:R-:W-:Y:S01]  /*73f0*/  FMUL R10, R32.reuse, R14 ;  /* 0x0000000e200a7220 */ /* 0x040fe20000400000 */
[C---:B------:R-:W-:Y:S01]  /*7400*/  FMUL R15, R32.reuse, R15 ;  /* 0x0000000f200f7220 */ /* 0x040fe20000400000 */
[C---:B------:R-:W-:Y:S01]  /*7410*/  FFMA R5, R35.reuse, R20, R5 ;  /* 0x0000001423057223 */ /* 0x040fe20000000005 */
[----:B------:R-:W-:Y:S02]  /*7420*/  HADD2.F32 R20, -RZ, R48.H1_H1 ;  /* 0x30000030ff147230 */ /* 0x000fe40000004100 */
[C---:B------:R-:W-:Y:S01]  /*7430*/  FFMA R6, R35.reuse, R21, R6 ;  /* 0x0000001523067223 */ /* 0x040fe20000000006 */
[C---:B------:R-:W-:Y:S01]  /*7440*/  FFMA R11, R35.reuse, R36, R11 ;  /* 0x00000024230b7223 */ /* 0x040fe2000000000b */
[C---:B------:R-:W-:Y:S01]  /*7450*/  FFMA R8, R35.reuse, R37, R8 ;  /* 0x0000002523087223 */ /* 0x040fe20000000008 */
[--C-:B------:R-:W-:Y:S02]  /*7460*/  HADD2.F32 R21, -RZ, R49.reuse.H0_H0 ;  /* 0x20000031ff157230 */ /* 0x100fe40000004100 */
[C---:B------:R-:W-:Y:S01]  /*7470*/  FFMA R9, R35.reuse, R20, R9 ;  /* 0x0000001423097223 */ /* 0x040fe20000000009 */
[----:B------:R-:W-:Y:S02]  /*7480*/  HADD2.F32 R20, -RZ, R49.H1_H1 ;  /* 0x30000031ff147230 */ /* 0x000fe40000004100 */
[C---:B------:R-:W-:Y:S01]  /*7490*/  FMUL R12, R32.reuse, R16 ;  /* 0x00000010200c7220 */ /* 0x040fe20000400000 */
[C---:B------:R-:W-:Y:S01]  /*74a0*/  FMUL R13, R32.reuse, R17 ;  /* 0x00000011200d7220 */ /* 0x040fe20000400000 */
[C---:B------:R-:W-:Y:S01]  /*74b0*/  FFMA R10, R35.reuse, R21, R10 ;  /* 0x00000015230a7223 */ /* 0x040fe2000000000a */
[--C-:B------:R-:W-:Y:S02]  /*74c0*/  HADD2.F32 R21, -RZ, R50.reuse.H0_H0 ;  /* 0x20000032ff157230 */ /* 0x100fe40000004100 */
[C---:B------:R-:W-:Y:S01]  /*74d0*/  FFMA R15, R35.reuse, R20, R15 ;  /* 0x00000014230f7223 */ /* 0x040fe2000000000f */
[----:B------:R-:W-:Y:S02]  /*74e0*/  HADD2.F32 R20, -RZ, R50.H1_H1 ;  /* 0x30000032ff147230 */ /* 0x000fe40000004100 */
[C---:B------:R-:W-:Y:S01]  /*74f0*/  FMUL R14, R32.reuse, R18 ;  /* 0x00000012200e7220 */ /* 0x040fe20000400000 */
[--C-:B------:R-:W-:Y:S02]  /*7500*/  HADD2.F32 R37, -RZ, R51.reuse.H0_H0 ;  /* 0x20000033ff257230 */ /* 0x100fe40000004100 */
[----:B------:R-:W-:Y:S01]  /*7510*/  FMUL R19, R32, R19 ;  /* 0x0000001320137220 */ /* 0x000fe20000400000 */
[----:B------:R-:W-:Y:S01]  /*7520*/  HADD2.F32 R36, -RZ, R51.H1_H1 ;  /* 0x30000033ff247230 */ /* 0x000fe20000004100 */
        /* <DEDUP_REMOVED lines=22> */
[----:B------:R-:W-:Y:S02]  /*7690*/  UIADD3 UR12, UP0, UPT, UR52, 0x680, URZ ;  /* 0x00000680340c7890 */ /* 0x000fe4000ff1e0ff */
[----:B------:R-:W-:Y:S02]  /*76a0*/  UIADD3 UR9, UPT, UPT, UR41, 0x10, URZ ;  /* 0x0000001029097890 */ /* 0x000fe4000fffe0ff */
[----:B------:R-:W-:Y:S02]  /*76b0*/  UIADD3 UR8, UPT, UPT, UR48, 0x1200, URZ ;  /* 0x0000120030087890 */ /* 0x000fe4000fffe0ff */
[----:B------:R-:W-:Y:S01]  /*76c0*/  UIADD3.X UR13, UPT, UPT, URZ, UR53, URZ, UP0, !UPT ;  /* 0x00000035ff0d7290 */ /* 0x000fe200087fe4ff */
[----:B------:R-:W-:Y:S01]  /*76d0*/  UMOV UR10, UR42 ;  /* 0x0000002a000a7c82 */ /* 0x000fe20008000000 */
[----:B------:R-:W-:Y:S01]  /*76e0*/  UMOV UR11, UR36 ;  /* 0x00000024000b7c82 */ /* 0x000fe20008000000 */
[----:B------:R-:W-:Y:S02]  /*76f0*/  UIADD3 UR5, UPT, UPT, UR41, 0x50, URZ ;  /* 0x0000005029057890 */ /* 0x000fe4000fffe0ff */
[----:B------:R-:W-:Y:S01]  /*7700*/  UIADD3 UR4, UPT, UPT, UR48, 0x1a00, URZ ;  /* 0x00001a0030047890 */ /* 0x000fe2000fffe0ff */
[----:B------:R-:W-:Y:S03]  /*7710*/  UMOV UR6, UR42 ;  /* 0x0000002a00067c82 */ /* 0x000fe60008000000 */
[----:B------:R2:W-:Y:S01]  /*7720*/  UTMASTG.3D [UR8], [UR12] ;  /* 0x000000080c0073b5 */ /* 0x0005e20008010000 */
[----:B------:R-:W-:Y:S04]  /*7730*/  UMOV UR7, UR36 ;  /* 0x0000002400077c82 */ /* 0x000fe80008000000 */
[----:B------:R2:W-:Y:S01]  /*7740*/  UTMASTG.3D [UR4], [UR12] ;  /* 0x000000040c0073b5 */ /* 0x0005e20008010000 */
[----:B------:R0:W-:Y:S01]  /*7750*/  UTMACMDFLUSH ;  /* 0x00000000000079b7 */ /* 0x0001e20000000000 */
[----:B--2---:R-:W-:Y:S04]  /*7760*/  DEPBAR.LE SB0, 0x1 ;  /* 0x000080400000791a */ /* 0x004fe80000000000 */
.L_x_129:
[----:B------:R-:W-:Y:S05]  /*7770*/  BSYNC.RECONVERGENT B0 ;  /* 0x0000000000007941 */ /* 0x000fea0003800200 */
.L_x_128:
[----:B------:R-:W-:Y:S01]  /*7780*/  BAR.SYNC.DEFER_BLOCKING 0x1, 0x80 ;  /* 0x0042000000007b1d */ /* 0x000fe20000010000 */
[----:B------:R-:W-:Y:S04]  /*7790*/  UIADD3 UR40, UPT, UPT, UR51, 0x1, URZ ;  /* 0x0000000133287890 */ /* 0x000fe8000fffe0ff */
[----:B------:R-:W-:Y:S04]  /*77a0*/  UISETP.NE.AND UP0, UPT, UR40, 0x4, UPT ;  /* 0x000000042800788c */ /* 0x000fe8000bf05270 */
[----:B------:R-:W-:Y:S01]  /*77b0*/  USEL UR40, UR40, URZ, UP0 ;  /* 0x000000ff28287287 */ /* 0x000fe20008000000 */
[----:B------:R2:W-:Y:S01]  /*77c0*/  @P6 SYNCS.ARRIVE.TRANS64.RED.A1T0 RZ, [R82+URZ], RZ ;  /* 0x000000ff52ff69a7 */ /* 0x0005e200081004ff */
[----:B------:R-:W-:Y:S01]  /*77d0*/  BSSY B1, `(.L_x_130) ;  /* 0x0000013000017945 */ /* 0x000fe20003800000 */
[----:B------:R-:W3:Y:S02]  /*77e0*/  @P6 SYNCS.PHASECHK.TRANS64.TRYWAIT P0, [R83+URZ+0x70], R88 ;  /* 0x00007058530065a7 */ /* 0x000ee400080011ff */
[----:B---3--:R-:W-:Y:S01]  /*77f0*/  @P6 SEL R39, RZ, 0x1, !P0 ;  /* 0x00000001ff276807 */ /* 0x008fe20004000000 */
[----:B--2---:R-:W-:Y:S06]  /*7800*/  @!P6 BRA `(.L_x_131) ;  /* 0x00000000003ce947 */ /* 0x004fec0003800000 */
[----:B------:R-:W-:Y:S01]  /*7810*/  ISETP.NE.AND P1, PT, R80, RZ, PT ;  /* 0x000000ff5000720c */ /* 0x000fe20003f25270 */
[----:B------:R-:W-:Y:S01]  /*7820*/  BSSY B0, `(.L_x_132) ;  /* 0x0000009000007945 */ /* 0x000fe20003800000 */
[----:B------:R-:W-:Y:S11]  /*7830*/  ISETP.NE.AND P0, PT, R39, RZ, PT ;  /* 0x000000ff2700720c */ /* 0x000ff60003f05270 */
[----:B------:R-:W-:Y:S05]  /*7840*/  @P1 IMAD R2, R38, 0x1000, R77 ;  /* 0x0000100026021824 */ /* 0x000fea00078e024d */
[----:B------:R-:W-:Y:S05]  /*7850*/  @P1 IADD3 R0, PT, PT, R2, UR48, RZ ;  /* 0x0000003002001c10 */ /* 0x000fea000fffe0ff */
[----:B------:R-:W-:Y:S01]  /*7860*/  @P1 IMAD.IADD R0, R81, 0x1, R0 ;  /* 0x0000000151001824 */ /* 0x000fe200078e0200 */
[----:B------:R-:W-:Y:S06]  /*7870*/  @P0 BRA `(.L_x_133) ;  /* 0x00000000000c0947 */ /* 0x000fec0003800000 */
[----:B------:R-:W-:Y:S04]  /*7880*/  SHF.L.U32 R4, R71, 0x1f, RZ ;  /* 0x0000001f47047819 */ /* 0x000fe800000006ff */
[----:B------:R-:W2:Y:S02]  /*7890*/  SYNCS.PHASECHK.TRANS64.TRYWAIT P0, [R83+URZ+0x70], R4 ;  /* 0x00007004530075a7 */ /* 0x000ea400080011ff */
[----:B--2---:R-:W-:Y:S05]  /*78a0*/  @!P0 BRA `(.L_x_134) ;  /* 0x0000002000388947 */ /* 0x004fea0003800000 */
.L_x_133:
[----:B------:R-:W-:Y:S05]  /*78b0*/  BSYNC B0 ;  /* 0x0000000000007941 */ /* 0x000fea0003800000 */
.L_x_132:
[----:B------:R-:W-:Y:S02]  /*78c0*/  ISETP.NE.AND P0, PT, R80, RZ, PT ;  /* 0x000000ff5000720c */ /* 0x000fe40003f05270 */
[----:B------:R-:W-:Y:S11]  /*78d0*/  IADD3 R38, PT, PT, R38, 0x1, RZ ;  /* 0x0000000126267810 */ /* 0x000ff60007ffe0ff */
[----:B------:R3:W4:Y:S04]  /*78e0*/  @P0 LDS.128 R40, [R2+UR48+0x200] ;  /* 0x0002003002280984 */ /* 0x0007280008000c00 */
[----:B------:R3:W1:Y:S02]  /*78f0*/  @P0 LDS.128 R48, [R0+0x200] ;  /* 0x0002000000300984 */ /* 0x0006640000000c00 */
.L_x_131:
[----:B------:R-:W-:Y:S05]  /*7900*/  BSYNC B1 ;  /* 0x0000000000017941 */ /* 0x000fea0003800000 */
.L_x_130:
[----:B------:R-:W-:Y:S05]  /*7910*/  VIADD R3, R34, 0x20 ;  /* 0x0000002022037836 */ /* 0x000fea0000000000 */
[----:B------:R-:W-:Y:S04]  /*7920*/  SHF.R.U32.HI R3, RZ, 0x15, R3 ;  /* 0x00000015ff037819 */ /* 0x000fe80000011603 */
[----:B------:R-:W-:Y:S11]  /*7930*/  LOP3.LUT P0, RZ, R3, 0x3, R66, 0x48, !PT ;  /* 0x0000000303ff7812 */ /* 0x000ff60007804842 */
[----:B------:R-:W-:Y:S02]  /*7940*/  @!UPT UIADD3 URZ, UPT, UPT, URZ, URZ, URZ ;  /* 0x000000fffffff290 */ /* 0x000fe4000fffe0ff */
[----:B------:R-:W-:Y:S05]  /*7950*/  @!P0 BRA `(.L_x_135) ;  /* 0x0000000000408947 */ /* 0x000fea0003800000 */
[----:B------:R-:W5:Y:S01]  /*7960*/  LDCU.64 UR8, c[0x4][0x70] ;  /* 0x01000e00ff0877ac */ /* 0x000f620008000a00 */
[----:B------:R-:W-:Y:S01]  /*7970*/  MOV R3, 0x0 ;  /* 0x0000000000037802 */ /* 0x000fe20000000f00 */
[----:B------:R-:W-:Y:S02]  /*7980*/  HFMA2 R12, -RZ, RZ, 0, 5.9604644775390625e-08 ;  /* 0x00000001ff0c7431 */ /* 0x000fe400000001ff */
[----:B------:R-:W-:Y:S02]  /*7990*/  IMAD.MOV.U32 R8, RZ, RZ, 0x192 ;  /* 0x00000192ff087424 */ /* 0x000fe400078e00ff */
[----:B------:R-:W-:Y:S01]  /*79a0*/  IMAD.MOV.U32 R13, RZ, RZ, RZ ;  /* 0x000000ffff0d7224 */ /* 0x000fe200078e00ff */
[----:B------:R-:W4:Y:S01]  /*79b0*/  LDCU.64 UR6, c[0x4][0x78] ;  /* 0x01000f00ff0677ac */ /* 0x000f220008000a00 */
[----:B---3--:R-:W3:Y:S01]  /*79c0*/  LDC.64 R2, c[0x4][R3] ;  /* 0x0100000003027b82 */ /* 0x008ee20000000a00 */
[----:B------:R-:W1:Y:S01]  /*79d0*/  LDCU.64 UR4, c[0x4][0x10] ;  /* 0x01000200ff0477ac */ /* 0x000e620008000a00 */
[----:B-----5:R-:W-:Y:S01]  /*79e0*/  MOV R5, UR9 ;  /* 0x0000000900057c02 */ /* 0x020fe20008000f00 */
[----:B--2---:R-:W-:Y:S01]  /*79f0*/  IMAD.U32 R4, RZ, RZ, UR8 ;  /* 0x00000008ff047e24 */ /* 0x004fe2000f8e00ff */
[----:B----4-:R-:W-:Y:S01]  /*7a00*/  MOV R7, UR7 ;  /* 0x0000000700077c02 */ /* 0x010fe20008000f00 */
[----:B------:R-:W-:Y:S01]  /*7a10*/  IMAD.U32 R6, RZ, RZ, UR6 ;  /* 0x00000006ff067e24 */ /* 0x000fe2000f8e00ff */
[----:B-1----:R-:W-:Y:S01]  /*7a20*/  MOV R11, UR5 ;  /* 0x00000005000b7c02 */ /* 0x002fe20008000f00 */
[----:B------:R-:W-:Y:S02]  /*7a30*/  IMAD.U32 R10, RZ, RZ, UR4 ;  /* 0x00000004ff0a7e24 */ /* 0x000fe4000f8e00ff */
[----:B------:R-:W-:Y:S07]  /*7a40*/  LEPC R20, `(.L_x_135) ;  /* 0x000000001014794e */ /* 0x000fee0000000000 */
[----:B---3--:R-:W-:Y:S05]  /*7a50*/  CALL.ABS.NOINC R2 ;  /* 0x0000000002007343 */ /* 0x008fea0003c00000 */
.L_x_135:
        /* <DEDUP_REMOVED lines=8> */
[----:B--2---:R-:W-:Y:S01]  /*7ae0*/  MOV R83, UR37 ;  /* 0x0000002500537c02 */ /* 0x004fe20008000f00 */
[----:B-1----:R-:W-:Y:S01]  /*7af0*/  HADD2.F32 R37, -RZ, R48.H0_H0 ;  /* 0x20000030ff257230 */ /* 0x002fe20000004100 */
[----:B------:R-:W-:Y:S01]  /*7b00*/  @P6 LEA R82, R82, UR48, 0x3 ;  /* 0x0000003052526c11 */ /* 0x000fe2000f8e18ff */
[----:B------:R-:W-:Y:S01]  /*7b10*/  BSSY.RECONVERGENT B0, `(.L_x_136) ;  /* 0x0000052000007945 */ /* 0x000fe20003800200 */
[----:B------:R-:W-:Y:S02]  /*7b20*/  LEA R88, R38, UR48, 0x3 ;  /* 0x0000003026587c11 */ /* 0x000fe4000f8e18ff */
[----:B------:R-:W-:Y:S01]  /*7b30*/  @P6 IADD3 R82, PT, PT, R82, 0x90, RZ ;  /* 0x0000009052526810 */ /* 0x000fe20007ffe0ff */
[----:B------:R-:W3:Y:S03]  /*7b40*/  LDTM.x16 R4, tmem[UR4+0x20] ;  /* 0x00002004000479ee */ /* 0x000ee60008240000 */
[----:B------:R-:W-:Y:S02]  /*7b50*/  @P6 PRMT R82, R83, 0x654, R82 ;  /* 0x0000065453526816 */ /* 0x000fe40000000052 */
[----:B------:R-:W-:Y:S01]  /*7b60*/  @P6 SHF.L.U32 R83, R71, 0x1f, RZ ;  /* 0x0000001f47536819 */ /* 0x000fe200000006ff */
[C---:B---3--:R-:W-:Y:S01]  /*7b70*/  FMUL R0, R32.reuse, R4 ;  /* 0x0000000420007220 */ /* 0x048fe20000400000 */
        /* <DEDUP_REMOVED lines=75> */
.L_x_137:
[----:B------:R-:W-:Y:S05]  /*8030*/  BSYNC.RECONVERGENT B0 ;  /* 0x0000000000007941 */ /* 0x000fea0003800200 */
.L_x_136:
        /* <DEDUP_REMOVED lines=19> */
.L_x_141:
[----:B------:R-:W-:Y:S05]  /*8170*/  BSYNC B0 ;  /* 0x0000000000007941 */ /* 0x000fea0003800000 */
.L_x_140:
[----:B------:R-:W-:Y:S11]  /*8180*/  ISETP.NE.AND P0, PT, R80, RZ, PT ;  /* 0x000000ff5000720c */ /* 0x000ff60003f05270 */
[----:B------:R-:W-:Y:S02]  /*8190*/  @!UPT UIADD3 URZ, UPT, UPT, URZ, URZ, URZ ;  /* 0x000000fffffff290 */ /* 0x000fe4000fffe0ff */
[----:B------:R3:W4:Y:S04]  /*81a0*/  @P0 LDS.128 R40, [R38+UR48+0x200] ;  /* 0x0002003026280984 */ /* 0x0007280008000c00 */
[----:B------:R3:W1:Y:S02]  /*81b0*/  @P0 LDS.128 R48, [R81+0x200] ;  /* 0x0002000051300984 */ /* 0x0006640000000c00 */
.L_x_139:
[----:B------:R-:W-:Y:S05]  /*81c0*/  BSYNC B1 ;  /* 0x0000000000017941 */ /* 0x000fea0003800000 */
.L_x_138:
        /* <DEDUP_REMOVED lines=11> */
[----:B------:R-:W1:Y:S01]  /*8280*/  LDC.64 R2, c[0x4][R3] ;  /* 0x0100000003027b82 */ /* 0x000e620000000a00 */
[----:B------:R-:W3:Y:S01]  /*8290*/  LDCU.64 UR4, c[0x4][0x10] ;  /* 0x01000200ff0477ac */ /* 0x000ee20008000a00 */
[----:B--2---:R-:W-:Y:S01]  /*82a0*/  MOV R5, UR9 ;  /* 0x0000000900057c02 */ /* 0x004fe20008000f00 */
[----:B------:R-:W-:Y:S01]  /*82b0*/  IMAD.U32 R4, RZ, RZ, UR8 ;  /* 0x00000008ff047e24 */ /* 0x000fe2000f8e00ff */
[----:B-----5:R-:W-:Y:S01]  /*82c0*/  MOV R7, UR7 ;  /* 0x0000000700077c02 */ /* 0x020fe20008000f00 */
[----:B------:R-:W-:Y:S01]  /*82d0*/  IMAD.U32 R6, RZ, RZ, UR6 ;  /* 0x00000006ff067e24 */ /* 0x000fe2000f8e00ff */
[----:B---3--:R-:W-:Y:S01]  /*82e0*/  MOV R11, UR5 ;  /* 0x00000005000b7c02 */ /* 0x008fe20008000f00 */
[----:B------:R-:W-:Y:S02]  /*82f0*/  IMAD.U32 R10, RZ, RZ, UR4 ;  /* 0x00000004ff0a7e24 */ /* 0x000fe4000f8e00ff */
[----:B------:R-:W-:Y:S07]  /*8300*/  LEPC R20, `(.L_x_143) ;  /* 0x000000001014794e */ /* 0x000fee0000000000 */
[----:B-1--4-:R-:W-:Y:S05]  /*8310*/  CALL.ABS.NOINC R2 ;  /* 0x0000000002007343 */ /* 0x012fea0003c00000 */
.L_x_143:
[----:B------:R-:W-:Y:S01]  /*8320*/  ISETP.NE.AND P0, PT, R72, RZ, PT ;  /* 0x000000ff4800720c */ /* 0x000fe20003f05270 */
[----:B------:R-:W-:Y:S05]  /*8330*/  WARPSYNC.ALL ;  /* 0x0000000000007948 */ /* 0x000fea0003800000 */
[----:B------:R-:W-:Y:S01]  /*8340*/  R2UR UR4, R34 ;  /* 0x00000000220472ca */ /* 0x000fe200000e0000 */
[--C-:B----4-:R-:W-:Y:S01]  /*8350*/  HADD2.F32 R20, -RZ, R40.reuse.H0_H0 ;  /* 0x20000028ff147230 */ /* 0x110fe20000004100 */
[----:B------:R-:W-:Y:S01]  /*8360*/  IADD3 R74, PT, PT, R74, 0x100, RZ ;  /* 0x000001004a4a7810 */ /* 0x000fe20007ffe0ff */
[----:B------:R-:W-:Y:S01]  /*8370*/  HADD2.F32 R36, -RZ, R40.H1_H1 ;  /* 0x30000028ff247230 */ /* 0x000fe20000004100 */
[----:B------:R-:W-:Y:S01]  /*8380*/  BSSY.RECONVERGENT B0, `(.L_x_144) ;  /* 0x0000053000007945 */ /* 0x000fe20003800200 */
[--C-:B------:R-:W-:Y:S01]  /*8390*/  HADD2.F32 R21, -RZ, R41.reuse.H0_H0 ;  /* 0x20000029ff157230 */ /* 0x100fe20000004100 */
[----:B------:R-:W-:Y:S01]  /*83a0*/  LOP3.LUT R74, R74, 0xfefffff8, RZ, 0xc0, !PT ;  /* 0xfefffff84a4a7812 */ /* 0x000fe200078ec0ff */
[----:B---3--:R-:W-:Y:S02]  /*83b0*/  HADD2.F32 R38, -RZ, R41.H1_H1 ;  /* 0x30000029ff267230 */ /* 0x008fe40000004100 */
[--C-:B------:R-:W-:Y:S02]  /*83c0*/  HADD2.F32 R37, -RZ, R42.reuse.H0_H0 ;  /* 0x2000002aff257230 */ /* 0x100fe40000004100 */
[----:B------:R-:W-:Y:S02]  /*83d0*/  HADD2.F32 R40, -RZ, R42.H1_H1 ;  /* 0x3000002aff287230 */ /* 0x000fe40000004100 */
[----:B------:R-:W2:Y:S01]  /*83e0*/  LDTM.x16 R4, tmem[UR4+0x30] ;  /* 0x00003004000479ee */ /* 0x000ea20008240000 */
[----:B------:R-:W-:Y:S01]  /*83f0*/  NOP ;  /* 0x0000000000007918 */ /* 0x000fe20000000000 */
[----:B--2---:R2:W-:Y:S01]  /*8400*/  SYNCS.ARRIVE.TRANS64.RED.A1T0 RZ, [R74+URZ], RZ ;  /* 0x000000ff4aff79a7 */ /* 0x0045e200081004ff */
[--C-:B------:R-:W-:Y:S02]  /*8410*/  HADD2.F32 R39, -RZ, R43.reuse.H0_H0 ;  /* 0x2000002bff277230 */ /* 0x100fe40000004100 */
[----:B------:R-:W-:Y:S02]  /*8420*/  HADD2.F32 R42, -RZ, R43.H1_H1 ;  /* 0x3000002bff2a7230 */ /* 0x000fe40000004100 */
[--C-:B-1----:R-:W-:Y:S02]  /*8430*/  HADD2.F32 R41, -RZ, R48.reuse.H0_H0 ;  /* 0x20000030ff297230 */ /* 0x102fe40000004100 */
[----:B------:R-:W-:Y:S02]  /*8440*/  HADD2.F32 R43, -RZ, R48.H1_H1 ;  /* 0x30000030ff2b7230 */ /* 0x000fe40000004100 */
[--C-:B------:R-:W-:Y:S02]  /*8450*/  HADD2.F32 R44, -RZ, R49.reuse.H0_H0 ;  /* 0x20000031ff2c7230 */ /* 0x100fe40000004100 */
[----:B------:R-:W-:Y:S02]  /*8460*/  HADD2.F32 R46, -RZ, R49.H1_H1 ;  /* 0x30000031ff2e7230 */ /* 0x000fe40000004100 */
[--C-:B------:R-:W-:Y:S02]  /*8470*/  HADD2.F32 R45, -RZ, R50.reuse.H0_H0 ;  /* 0x20000032ff2d7230 */ /* 0x100fe40000004100 */
[----:B------:R-:W-:Y:S02]  /*8480*/  HADD2.F32 R48, -RZ, R50.H1_H1 ;  /* 0x30000032ff307230 */ /* 0x000fe40000004100 */
[--C-:B------:R-:W-:Y:S02]  /*8490*/  HADD2.F32 R47, -RZ, R51.reuse.H0_H0 ;  /* 0x20000033ff2f7230 */ /* 0x100fe40000004100 */
[----:B------:R-:W-:Y:S02]  /*84a0*/  HADD2.F32 R50, -RZ, R51.H1_H1 ;  /* 0x30000033ff327230 */ /* 0x000fe40000004100 */
[C---:B------:R-:W-:Y:S01]  /*84b0*/  FMUL R4, R32.reuse, R4 ;  /* 0x0000000420047220 */ /* 0x040fe20000400000 */
[C---:B------:R-:W-:Y:S01]  /*84c0*/  FMUL R5, R32.reuse, R5 ;  /* 0x0000000520057220 */ /* 0x040fe20000400000 */
[C---:B------:R-:W-:Y:S01]  /*84d0*/  FMUL R6, R32.reuse, R6 ;  /* 0x0000000620067220 */ /* 0x040fe20000400000 */
[C---:B------:R-:W-:Y:S01]  /*84e0*/  FMUL R7, R32.reuse, R7 ;  /* 0x0000000720077220 */ /* 0x040fe20000400000 */
[C---:B------:R-:W-:Y:S01]  /*84f0*/  FFMA R4, R35.reuse, R20, R4 ;  /* 0x0000001423047223 */ /* 0x040fe20000000004 */
        /* <DEDUP_REMOVED lines=21> */
[----:B------:R-:W-:Y:S01]  /*8650*/  FFMA R15, R35, R46, R15 ;  /* 0x0000002e230f7223 */ /* 0x000fe2000000000f */
        /* <DEDUP_REMOVED lines=20> */
[----:B-1----:R-:W1:Y:S02]  /*87a0*/  FENCE.VIEW.ASYNC.S ;  /* 0x00000000000073c6 */ /* 0x002e640000000000 */
[----:B-1----:R-:W-:Y:S06]  /*87b0*/  BAR.SYNC.DEFER_BLOCKING 0x1, 0x80 ;  /* 0x0042000000007b1d */ /* 0x002fec0000010000 */
        /* <DEDUP_REMOVED lines=14> */
[----:B-1----:R-:W-:Y:S04]  /*88a0*/  DEPBAR.LE SB0, 0x1 ;  /* 0x000080400000791a */ /* 0x002fe80000000000 */
.L_x_145:
[----:B------:R-:W-:Y:S05]  /*88b0*/  BSYNC.RECONVERGENT B0 ;  /* 0x0000000000007941 */ /* 0x000fea0003800200 */
.L_x_144:
[----:B------:R-:W-:Y:S01]  /*88c0*/  BAR.SYNC.DEFER_BLOCKING 0x1, 0x80 ;  /* 0x0042000000007b1d */ /* 0x000fe20000010000 */
[----:B------:R-:W-:Y:S01]  /*88d0*/  UISETP.NE.AND UP0, UPT, UR49, -0x4, UPT ;  /* 0xfffffffc3100788c */ /* 0x000fe2000bf05270 */
[----:B------:R-:W-:Y:S08]  /*88e0*/  IADD3 R0, PT, PT, R30, 0x1, RZ ;  /* 0x000000011e007810 */ /* 0x000ff00007ffe0ff */
[----:B------:R-:W-:Y:S05]  /*88f0*/  BRA.U !UP0, `(.L_x_146) ;  /* 0x0000000108287547 */ /* 0x000fea000b800000 */
[----:B------:R-:W-:Y:S01]  /*8900*/  ISETP.NE.AND P0, PT, R78, RZ, PT ;  /* 0x000000ff4e00720c */ /* 0x000fe20003f05270 */
[----:B------:R-:W-:Y:S01]  /*8910*/  IMAD.U32 R3, RZ, RZ, UR51 ;  /* 0x00000033ff037e24 */ /* 0x000fe2000f8e00ff */
[----:B------:R-:W-:Y:S01]  /*8920*/  UIADD3 UR51, UPT, UPT, UR51, 0x1, URZ ;  /* 0x0000000133337890 */ /* 0x000fe2000fffe0ff */
[----:B------:R-:W-:Y:S03]  /*8930*/  IMAD.U32 R2, RZ, RZ, UR37 ;  /* 0x00000025ff027e24 */ /* 0x000fe6000f8e00ff */
[----:B------:R-:W-:Y:S04]  /*8940*/  UISETP.NE.AND UP0, UPT, UR51, 0x4, UPT ;  /* 0x000000043300788c */ /* 0x000fe8000bf05270 */
[----:B------:R-:W-:Y:S03]  /*8950*/  USEL UR51, UR51, URZ, UP0 ;  /* 0x000000ff33337287 */ /* 0x000fe60008000000 */
[----:B------:R-:W-:Y:S05]  /*8960*/  @P0 LEA R3, R3, UR48, 0x3 ;  /* 0x0000003003030c11 */ /* 0x000fea000f8e18ff */
[----:B------:R-:W-:Y:S05]  /*8970*/  @P0 VIADD R3, R3, 0x90 ;  /* 0x0000009003030836 */ /* 0x000fea0000000000 */
[----:B------:R-:W-:Y:S04]  /*8980*/  @P0 PRMT R2, R2, 0x654, R3 ;  /* 0x0000065402020816 */ /* 0x000fe80000000003 */
[----:B------:R1:W-:Y:S03]  /*8990*/  @P0 SYNCS.ARRIVE.TRANS64.RED.A1T0 RZ, [R2+URZ], RZ ;  /* 0x000000ff02ff09a7 */ /* 0x0003e600081004ff */
.L_x_146:
[----:B------:R-:W-:Y:S01]  /*89a0*/  ISETP.NE.AND P2, PT, R73, RZ, PT ;  /* 0x000000ff4900720c */ /* 0x000fe20003f45270 */
[----:B------:R-:W-:Y:S01]  /*89b0*/  UIADD3 UR49, UPT, UPT, UR49, 0x4, URZ ;  /* 0x0000000431317890 */ /* 0x000fe2000fffe0ff */
[----:B------:R-:W-:Y:S01]  /*89c0*/  ISETP.NE.AND P0, PT, R76, 0x2, PT ;  /* 0x000000024c00780c */ /* 0x000fe20003f05270 */
[----:B------:R-:W-:Y:S01]  /*89d0*/  IMAD.IADD R20, R29, 0x1, R58 ;  /* 0x000000011d147824 */ /* 0x000fe200078e023a */
[----:B------:R-:W-:Y:S01]  /*89e0*/  ISETP.NE.AND P1, PT, R0, 0x4, PT ;  /* 0x000000040000780c */ /* 0x000fe20003f25270 */
[----:B------:R-:W-:Y:S01]  /*89f0*/  IMAD.IADD R21, R31, 0x1, R60 ;  /* 0x000000011f157824 */ /* 0x000fe200078e023c */
[----:B-1----:R-:W-:Y:S02]  /*8a00*/  SEL R2, RZ, 0x1, P0 ;  /* 0x00000001ff027807 */ /* 0x002fe40000000000 */
[----:B------:R-:W-:Y:S02]  /*8a10*/  SEL R3, RZ, 0x1, P1 ;  /* 0x00000001ff037807 */ /* 0x000fe40000800000 */
[----:B------:R-:W-:Y:S02]  /*8a20*/  LOP3.LUT R69, R69, R2, RZ, 0x3c, !PT ;  /* 0x0000000245457212 */ /* 0x000fe400078e3cff */
[----:B------:R-:W-:Y:S02]  /*8a30*/  LOP3.LUT R70, R70, R3, RZ, 0x3c, !PT ;  /* 0x0000000346467212 */ /* 0x000fe400078e3cff */
[----:B------:R-:W-:Y:S02]  /*8a40*/  @P2 R2UR UR36, R68 ;  /* 0x00000000442422ca */ /* 0x000fe400000e0000 */
[----:B------:R-:W-:Y:S02]  /*8a50*/  SEL R76, R76, RZ, P0 ;  /* 0x000000ff4c4c7207 */ /* 0x000fe40000000000 */
[----:B------:R-:W-:Y:S01]  /*8a60*/  SEL R30, R0, RZ, P1 ;  /* 0x000000ff001e7207 */ /* 0x000fe20000800000 */
[----:B------:R-:W-:Y:S10]  /*8a70*/  @P2 BRA `(.L_x_147) ;  /* 0xffffffcc00d42947 */ /* 0x000ff4000383ffff */
[----:B------:R-:W-:-:S09]  /*8a80*/  UISETP.NE.AND UP0, UPT, UR50, URZ, UPT ;  /* 0x000000ff3200728c */ /* 0x000fd2000bf05270 */
[----:B------:R-:W-:Y:S05]  /*8a90*/  BRA.U !UP0, `(.L_x_148) ;  /* 0x0000000108487547 */ /* 0x000fea000b800000 */
[----:B------:R-:W1:Y:S02]  /*8aa0*/  LDCU.64 UR4, c[0x0][0x890] ;  /* 0x00011200ff0477ac */ /* 0x000e640008000a00 */
[----:B-1----:R-:W-:-:S04]  /*8ab0*/  UISETP.NE.U32.AND UP0, UPT, UR4, URZ, UPT ;  /* 0x000000ff0400728c */ /* 0x002fc8000bf05070 */
[----:B------:R-:W-:-:S09]  /*8ac0*/  UISETP.NE.AND.EX UP0, UPT, UR5, URZ, UPT, UP0 ;  /* 0x000000ff0500728c */ /* 0x000fd2000bf05300 */
[----:B------:R-:W-:Y:S05]  /*8ad0*/  BRA.U UP0, `(.L_x_149) ;  /* 0x00000001000c7547 */ /* 0x000fea000b800000 */
[----:B------:R-:W-:-:S13]  /*8ae0*/  FSETP.NEU.AND P0, PT, R35, RZ, PT ;  /* 0x000000ff2300720b */ /* 0x000fda0003f0d000 */
[----:B------:R-:W-:Y:S05]  /*8af0*/  @!P0 EXIT ;  /* 0x000000000000894d */ /* 0x000fea0003800000 */
[----:B------:R-:W-:Y:S05]  /*8b00*/  BRA `(.L_x_148) ;  /* 0x00000000002c7947 */ /* 0x000fea0003800000 */
.L_x_149:
[----:B------:R-:W-:Y:S01]  /*8b10*/  ISETP.NE.AND P0, PT, R75, RZ, PT ;  /* 0x000000ff4b00720c */ /* 0x000fe20003f05270 */
[----:B------:R-:W-:-:S12]  /*8b20*/  BSSY.RECONVERGENT B0, `(.L_x_148) ;  /* 0x0000009000007945 */ /* 0x000fd80003800200 */
[----:B------:R-:W-:Y:S05]  /*8b30*/  @P0 BRA `(.L_x_150) ;  /* 0x0000000000140947 */ /* 0x000fea0003800000 */
[----:B------:R-:W1:Y:S02]  /*8b40*/  LDCU.64 UR4, c[0x0][0x888] ;  /* 0x00011100ff0477ac */ /* 0x000e640008000a00 */
[----:B-1----:R-:W-:-:S04]  /*8b50*/  ISETP.NE.U32.AND P0, PT, RZ, UR4, PT ;  /* 0x00000004ff007c0c */ /* 0x002fc8000bf05070 */
[----:B------:R-:W-:-:S13]  /*8b60*/  ISETP.NE.AND.EX P0, PT, RZ, UR5, PT, P0 ;  /* 0x00000005ff007c0c */ /* 0x000fda000bf05300 */
[----:B------:R-:W-:Y:S05]  /*8b70*/  @!P0 EXIT ;  /* 0x000000000000894d */ /* 0x000fea0003800000 */
[----:B------:R-:W-:Y:S05]  /*8b80*/  BRA `(.L_x_151) ;  /* 0x0000000000087947 */ /* 0x000fea0003800000 */
.L_x_150:
[----:B------:R-:W-:-:S13]  /*8b90*/  FSETP.NEU.AND P0, PT, R35, RZ, PT ;  /* 0x000000ff2300720b */ /* 0x000fda0003f0d000 */
[----:B------:R-:W-:Y:S05]  /*8ba0*/  @!P0 EXIT ;  /* 0x000000000000894d */ /* 0x000fea0003800000 */
.L_x_151:
[----:B------:R-:W-:Y:S05]  /*8bb0*/  BSYNC.RECONVERGENT B0 ;  /* 0x0000000000007941 */ /* 0x000fea0003800200 */
.L_x_148:
[----:B------:R-:W-:Y:S01]  /*8bc0*/  ULEA UR4, UR51, UR48, 0x3 ;  /* 0x0000003033047291 */ /* 0x000fe2000f8e18ff */
[----:B------:R-:W-:-:S04]  /*8bd0*/  DEPBAR.LE SB0, 0x0 ;  /* 0x000080000000791a */ /* 0x000fc80000000000 */
[----:B------:R-:W-:-:S04]  /*8be0*/  UIADD3 UR4, UPT, UPT, UR4, 0x90, URZ ;  /* 0x0000009004047890 */ /* 0x000fc8000fffe0ff */
[----:B------:R-:W-:-:S09]  /*8bf0*/  UPRMT UR4, UR37, 0x654, UR4 ;  /* 0x0000065425047896 */ /* 0x000fd20008000004 */
[----:B------:R-:W-:Y:S01]  /*8c00*/  SYNCS.ARRIVE.TRANS64.RED.A1T0 RZ, [UR4], RZ ;  /* 0x000000ffffff79a7 */ /* 0x000fe20008100404 */
[----:B------:R-:W-:Y:S05]  /*8c10*/  EXIT ;  /* 0x000000000000794d */ /* 0x000fea0003800000 */
.L_x_24:
[----:B--2---:R2:W4:Y:S02]  /*8c20*/  SYNCS.PHASECHK.TRANS64.TRYWAIT P0, [R3+URZ+0x130], R2 ;  /* 0x00013002030075a7 */ /* 0x00452400080011ff */
[----:B----4-:R-:W-:Y:S05]  /*8c30*/  @!P0 NANOSLEEP.SYNCS 0x989680 ;  /* 0x009896800000895d */ /* 0x010fea0003900000 */
[----:B------:R-:W4:Y:S02]  /*8c40*/  @!P0 SYNCS.PHASECHK.TRANS64 P0, [R3+URZ+0x130], R2 ;  /* 0x00013002030085a7 */ /* 0x000f2400080010ff */
[----:B----4-:R-:W-:Y:S05]  /*8c50*/  @!P0 BRA `(.L_x_24) ;  /* 0xfffffffc00f08947 */ /* 0x010fea000383ffff */
[----:B------:R-:W-:Y:S05]  /*8c60*/  BRA `(.L_x_152) ;  /* 0xffffff8c006c7947 */ /* 0x000fea000383ffff */
.L_x_27:
[----:B-1----:R-:W-:-:S07]  /*8c70*/  MOV R2, UR33 ;  /* 0x0000002100027c02 */ /* 0x002fce0008000f00 */
.L_x_153:
[----:B-1----:R1:W2:Y:S02]  /*8c80*/  SYNCS.PHASECHK.TRANS64.TRYWAIT P0, [R2+URZ+0x38], R5 ;  /* 0x00003805020075a7 */ /* 0x0022a400080011ff */
[----:B--2---:R-:W-:Y:S05]  /*8c90*/  @!P0 NANOSLEEP.SYNCS 0x989680 ;  /* 0x009896800000895d */ /* 0x004fea0003900000 */
[----:B------:R-:W2:Y:S02]  /*8ca0*/  @!P0 SYNCS.PHASECHK.TRANS64 P0, [R2+URZ+0x38], R5 ;  /* 0x00003805020085a7 */ /* 0x000ea400080010ff */
[----:B--2---:R-:W-:Y:S05]  /*8cb0*/  @!P0 BRA `(.L_x_153) ;  /* 0xfffffffc00f08947 */ /* 0x004fea000383ffff */
[----:B------:R-:W-:Y:S05]  /*8cc0*/  BRA `(.L_x_26) ;  /* 0xffffff8c00d47947 */ /* 0x000fea000383ffff */
.L_x_34:
[----:B-1----:R-:W-:-:S07]  /*8cd0*/  MOV R2, UR17 ;  /* 0x0000001100027c02 */ /* 0x002fce0008000f00 */
.L_x_154:
[----:B-1----:R1:W2:Y:S02]  /*8ce0*/  SYNCS.PHASECHK.TRANS64.TRYWAIT P0, [R2+URZ+0x38], R5 ;  /* 0x00003805020075a7 */ /* 0x0022a400080011ff */
[----:B--2---:R-:W-:Y:S05]  /*8cf0*/  @!P0 NANOSLEEP.SYNCS 0x989680 ;  /* 0x009896800000895d */ /* 0x004fea0003900000 */
[----:B------:R-:W2:Y:S02]  /*8d00*/  @!P0 SYNCS.PHASECHK.TRANS64 P0, [R2+URZ+0x38], R5 ;  /* 0x00003805020085a7 */ /* 0x000ea400080010ff */
[----:B--2---:R-:W-:Y:S05]  /*8d10*/  @!P0 BRA `(.L_x_154) ;  /* 0xfffffffc00f08947 */ /* 0x004fea000383ffff */
[----:B------:R-:W-:Y:S05]  /*8d20*/  BRA `(.L_x_33) ;  /* 0xffffff9000987947 */ /* 0x000fea000383ffff */
.L_x_39:
[----:B-1----:R1:W2:Y:S02]  /*8d30*/  SYNCS.PHASECHK.TRANS64.TRYWAIT P0, [R2+URZ+0xc0], R3 ;  /* 0x0000c003020075a7 */ /* 0x0022a400080011ff */
[----:B--2---:R-:W-:Y:S05]  /*8d40*/  @!P0 NANOSLEEP.SYNCS 0x989680 ;  /* 0x009896800000895d */ /* 0x004fea0003900000 */
[----:B------:R-:W2:Y:S02]  /*8d50*/  @!P0 SYNCS.PHASECHK.TRANS64 P0, [R2+URZ+0xc0], R3 ;  /* 0x0000c003020085a7 */ /* 0x000ea400080010ff */
[----:B--2---:R-:W-:Y:S05]  /*8d60*/  @!P0 BRA `(.L_x_39) ;  /* 0xfffffffc00f08947 */ /* 0x004fea000383ffff */
[----:B------:R-:W-:Y:S05]  /*8d70*/  BRA `(.L_x_155) ;  /* 0xffffff9400447947 */ /* 0x000fea000383ffff */
.L_x_43:
[----:B---3--:R-:W-:-:S07]  /*8d80*/  MOV R0, UR4 ;  /* 0x0000000400007c02 */ /* 0x008fce0008000f00 */
.L_x_156:
[----:B-1----:R1:W2:Y:S02]  /*8d90*/  SYNCS.PHASECHK.TRANS64.TRYWAIT P0, [R0+URZ], R3 ;  /* 0x00000003000075a7 */ /* 0x0022a400080011ff */
[----:B--2---:R-:W-:Y:S05]  /*8da0*/  @!P0 NANOSLEEP.SYNCS 0x989680 ;  /* 0x009896800000895d */ /* 0x004fea0003900000 */
[----:B------:R-:W2:Y:S02]  /*8db0*/  @!P0 SYNCS.PHASECHK.TRANS64 P0, [R0+URZ], R3 ;  /* 0x00000003000085a7 */ /* 0x000ea400080010ff */
[----:B--2---:R-:W-:Y:S05]  /*8dc0*/  @!P0 BRA `(.L_x_156) ;  /* 0xfffffffc00f08947 */ /* 0x004fea000383ffff */
[----:B------:R-:W-:Y:S05]  /*8dd0*/  BRA `(.L_x_157) ;  /* 0xffffff9800b47947 */ /* 0x000fea000383ffff */
.L_x_44:
[----:B---3--:R-:W-:-:S07]  /*8de0*/  MOV R0, UR4 ;  /* 0x0000000400007c02 */ /* 0x008fce0008000f00 */
.L_x_158:
[----:B-1----:R1:W2:Y:S02]  /*8df0*/  SYNCS.PHASECHK.TRANS64.TRYWAIT P0, [R0+URZ], R3 ;  /* 0x00000003000075a7 */ /* 0x0022a400080011ff */
[----:B--2---:R-:W-:Y:S05]  /*8e00*/  @!P0 NANOSLEEP.SYNCS 0x989680 ;  /* 0x009896800000895d */ /* 0x004fea0003900000 */
[----:B------:R-:W2:Y:S02]  /*8e10*/  @!P0 SYNCS.PHASECHK.TRANS64 P0, [R0+URZ], R3 ;  /* 0x00000003000085a7 */ /* 0x000ea400080010ff */
[----:B--2---:R-:W-:Y:S05]  /*8e20*/  @!P0 BRA `(.L_x_158) ;  /* 0xfffffffc00f08947 */ /* 0x004fea000383ffff */
[----:B------:R-:W-:Y:S05]  /*8e30*/  BRA `(.L_x_159) ;  /* 0xffffff9800c07947 */ /* 0x000fea000383ffff */
.L_x_45:
[----:B---3--:R-:W-:-:S07]  /*8e40*/  MOV R0, UR4 ;  /* 0x0000000400007c02 */ /* 0x008fce0008000f00 */
.L_x_160:
[----:B-1----:R1:W2:Y:S02]  /*8e50*/  SYNCS.PHASECHK.TRANS64.TRYWAIT P0, [R0+URZ], R3 ;  /* 0x00000003000075a7 */ /* 0x0022a400080011ff */
[----:B--2---:R-:W-:Y:S05]  /*8e60*/  @!P0 NANOSLEEP.SYNCS 0x989680 ;  /* 0x009896800000895d */ /* 0x004fea0003900000 */
[----:B------:R-:W2:Y:S02]  /*8e70*/  @!P0 SYNCS.PHASECHK.TRANS64 P0, [R0+URZ], R3 ;  /* 0x00000003000085a7 */ /* 0x000ea400080010ff */
[----:B--2---:R-:W-:Y:S05]  /*8e80*/  @!P0 BRA `(.L_x_160) ;  /* 0xfffffffc00f08947 */ /* 0x004fea000383ffff */
[----:B------:R-:W-:Y:S05]  /*8e90*/  BRA `(.L_x_161) ;  /* 0xffffff9800cc7947 */ /* 0x000fea000383ffff */
.L_x_46:
[----:B---3--:R-:W-:-:S07]  /*8ea0*/  MOV R0, UR4 ;  /* 0x0000000400007c02 */ /* 0x008fce0008000f00 */
.L_x_162:
[----:B-1----:R1:W2:Y:S02]  /*8eb0*/  SYNCS.PHASECHK.TRANS64.TRYWAIT P0, [R0+URZ], R3 ;  /* 0x00000003000075a7 */ /* 0x0022a400080011ff */
[----:B--2---:R-:W-:Y:S05]  /*8ec0*/  @!P0 NANOSLEEP.SYNCS 0x989680 ;  /* 0x009896800000895d */ /* 0x004fea0003900000 */
[----:B------:R-:W2:Y:S02]  /*8ed0*/  @!P0 SYNCS.PHASECHK.TRANS64 P0, [R0+URZ], R3 ;  /* 0x00000003000085a7 */ /* 0x000ea400080010ff */
[----:B--2---:R-:W-:Y:S05]  /*8ee0*/  @!P0 BRA `(.L_x_162) ;  /* 0xfffffffc00f08947 */ /* 0x004fea000383ffff */
[----:B------:R-:W-:Y:S05]  /*8ef0*/  BRA `(.L_x_163) ;  /* 0xffffff9800d87947 */ /* 0x000fea000383ffff */
.L_x_47:
[----:B---3--:R-:W-:-:S07]  /*8f00*/  MOV R0, UR4 ;  /* 0x0000000400007c02 */ /* 0x008fce0008000f00 */
.L_x_164:
[----:B-1----:R1:W2:Y:S02]  /*8f10*/  SYNCS.PHASECHK.TRANS64.TRYWAIT P0, [R0+URZ], R3 ;  /* 0x00000003000075a7 */ /* 0x0022a400080011ff */
[----:B--2---:R-:W-:Y:S05]  /*8f20*/  @!P0 NANOSLEEP.SYNCS 0x989680 ;  /* 0x009896800000895d */ /* 0x004fea0003900000 */
[----:B------:R-:W2:Y:S02]  /*8f30*/  @!P0 SYNCS.PHASECHK.TRANS64 P0, [R0+URZ], R3 ;  /* 0x00000003000085a7 */ /* 0x000ea400080010ff */
[----:B--2---:R-:W-:Y:S05]  /*8f40*/  @!P0 BRA `(.L_x_164) ;  /* 0xfffffffc00f08947 */ /* 0x004fea000383ffff */
[----:B------:R-:W-:Y:S05]  /*8f50*/  BRA `(.L_x_165) ;  /* 0xffffff9800e47947 */ /* 0x000fea000383ffff */
.L_x_48:
[----:B---3--:R-:W-:-:S07]  /*8f60*/  MOV R0, UR4 ;  /* 0x0000000400007c02 */ /* 0x008fce0008000f00 */
.L_x_166:
[----:B-1----:R1:W2:Y:S02]  /*8f70*/  SYNCS.PHASECHK.TRANS64.TRYWAIT P0, [R0+URZ], R3 ;  /* 0x00000003000075a7 */ /* 0x0022a400080011ff */
[----:B--2---:R-:W-:Y:S05]  /*8f80*/  @!P0 NANOSLEEP.SYNCS 0x989680 ;  /* 0x009896800000895d */ /* 0x004fea0003900000 */
[----:B------:R-:W2:Y:S02]  /*8f90*/  @!P0 SYNCS.PHASECHK.TRANS64 P0, [R0+URZ], R3 ;  /* 0x00000003000085a7 */ /* 0x000ea400080010ff */
[----:B--2---:R-:W-:Y:S05]  /*8fa0*/  @!P0 BRA `(.L_x_166) ;  /* 0xfffffffc00f08947 */ /* 0x004fea000383ffff */
[----:B------:R-:W-:Y:S05]  /*8fb0*/  BRA `(.L_x_167) ;  /* 0xffffff9800f07947 */ /* 0x000fea000383ffff */
.L_x_51:
[----:B-1----:R1:W2:Y:S02]  /*8fc0*/  SYNCS.PHASECHK.TRANS64.TRYWAIT P0, [R0+URZ+0x120], R5 ;  /* 0x00012005000075a7 */ /* 0x0022a400080011ff */
[----:B--2---:R-:W-:Y:S05]  /*8fd0*/  @!P0 NANOSLEEP.SYNCS 0x989680 ;  /* 0x009896800000895d */ /* 0x004fea0003900000 */
[----:B------:R-:W2:Y:S02]  /*8fe0*/  @!P0 SYNCS.PHASECHK.TRANS64 P0, [R0+URZ+0x120], R5 ;  /* 0x00012005000085a7 */ /* 0x000ea400080010ff */
[----:B--2---:R-:W-:Y:S05]  /*8ff0*/  @!P0 BRA `(.L_x_51) ;  /* 0xfffffffc00f08947 */ /* 0x004fea000383ffff */
[----:B------:R-:W-:Y:S05]  /*9000*/  BRA `(.L_x_168) ;  /* 0xffffff9c00507947 */ /* 0x000fea000383ffff */
.L_x_52:
[----:B------:R-:W-:-:S07]  /*9010*/  MOV R0, UR5 ;  /* 0x0000000500007c02 */ /* 0x000fce0008000f00 */
.L_x_169:
[----:B-1----:R1:W2:Y:S02]  /*9020*/  SYNCS.PHASECHK.TRANS64.TRYWAIT P0, [R0+URZ+0xd0], R7 ;  /* 0x0000d007000075a7 */ /* 0x0022a400080011ff */
[----:B--2---:R-:W-:Y:S05]  /*9030*/  @!P0 NANOSLEEP.SYNCS 0x989680 ;  /* 0x009896800000895d */ /* 0x004fea0003900000 */
[----:B------:R-:W2:Y:S02]  /*9040*/  @!P0 SYNCS.PHASECHK.TRANS64 P0, [R0+URZ+0xd0], R7 ;  /* 0x0000d007000085a7 */ /* 0x000ea400080010ff */
[----:B--2---:R-:W-:Y:S05]  /*9050*/  @!P0 BRA `(.L_x_169) ;  /* 0xfffffffc00f08947 */ /* 0x004fea000383ffff */
[----:B------:R-:W-:Y:S05]  /*9060*/  BRA `(.L_x_170) ;  /* 0xffffff9c00607947 */ /* 0x000fea000383ffff */
.L_x_53:
[----:B-1----:R1:W2:Y:S02]  /*9070*/  SYNCS.PHASECHK.TRANS64.TRYWAIT P1, [R0+URZ+0xc0], R5 ;  /* 0x0000c005000075a7 */ /* 0x0022a400080211ff */
[----:B--2---:R-:W-:Y:S05]  /*9080*/  @!P1 NANOSLEEP.SYNCS 0x989680 ;  /* 0x009896800000995d */ /* 0x004fea0003900000 */
[----:B------:R-:W2:Y:S02]  /*9090*/  @!P1 SYNCS.PHASECHK.TRANS64 P1, [R0+URZ+0xc0], R5 ;  /* 0x0000c005000095a7 */ /* 0x000ea400080210ff */
[----:B--2---:R-:W-:Y:S05]  /*90a0*/  @!P1 BRA `(.L_x_53) ;  /* 0xfffffffc00f09947 */ /* 0x004fea000383ffff */
[----:B------:R-:W-:Y:S05]  /*90b0*/  BRA `(.L_x_171) ;  /* 0xffffff9c00907947 */ /* 0x000fea000383ffff */
.L_x_56:
[----:B------:R-:W-:-:S07]  /*90c0*/  MOV R0, UR5 ;  /* 0x0000000500007c02 */ /* 0x000fce0008000f00 */
.L_x_172:
[----:B-1----:R1:W2:Y:S02]  /*90d0*/  SYNCS.PHASECHK.TRANS64.TRYWAIT P0, [R0+URZ+0xd0], R3 ;  /* 0x0000d003000075a7 */ /* 0x0022a400080011ff */
[----:B--2---:R-:W-:Y:S05]  /*90e0*/  @!P0 NANOSLEEP.SYNCS 0x989680 ;  /* 0x009896800000895d */ /* 0x004fea0003900000 */
[----:B------:R-:W2:Y:S02]  /*90f0*/  @!P0 SYNCS.PHASECHK.TRANS64 P0, [R0+URZ+0xd0], R3 ;  /* 0x0000d003000085a7 */ /* 0x000ea400080010ff */
[----:B--2---:R-:W-:Y:S05]  /*9100*/  @!P0 BRA `(.L_x_172) ;  /* 0xfffffffc00f08947 */ /* 0x004fea000383ffff */
[----:B------:R-:W-:Y:S05]  /*9110*/  BRA `(.L_x_55) ;  /* 0xffffff9c00e47947 */ /* 0x000fea000383ffff */
.L_x_65:
[----:B-1----:R-:W-:-:S04]  /*9120*/  MOV R4, UR4 ;  /* 0x0000000400047c02 */ /* 0x002fc80008000f00 */
[----:B------:R1:W2:Y:S03]  /*9130*/  SYNCS.PHASECHK.TRANS64.TRYWAIT P0, [R4+URZ+0x8], R5 ;  /* 0x00000805040075a7 */ /* 0x0002a600080011ff */
[----:B--2---:R-:W-:Y:S05]  /*9140*/  @!P0 NANOSLEEP.SYNCS 0x989680 ;  /* 0x009896800000895d */ /* 0x004fea0003900000 */
[----:B------:R-:W2:Y:S02]  /*9150*/  @!P0 SYNCS.PHASECHK.TRANS64 P0, [R4+URZ+0x8], R5 ;  /* 0x00000805040085a7 */ /* 0x000ea400080010ff */
[----:B--2---:R-:W-:Y:S05]  /*9160*/  @!P0 BRA `(.L_x_65) ;  /* 0xfffffffc00ec8947 */ /* 0x004fea000383ffff */
[----:B------:R-:W-:Y:S05]  /*9170*/  BRA `(.L_x_64) ;  /* 0xffffffa000987947 */ /* 0x000fea000383ffff */
.L_x_67:
[----:B------:R-:W-:Y:S01]  /*9180*/  BSSY B0, `(.L_x_173) ;  /* 0x0000006000007945 */ /* 0x000fe20003800000 */
[----:B------:R-:W-:-:S07]  /*9190*/  MOV R15, 0xffffffff ;  /* 0xffffffff000f7802 */ /* 0x000fce0000000f00 */
[----:B-1---5:R-:W-:Y:S05]  /*91a0*/  WARPSYNC.COLLECTIVE R15, `(.L_x_174) ;  /* 0x000000000f0c7348 */ /* 0x022fea0003c00000 */
[----:B------:R-:W-:Y:S02]  /*91b0*/  ELECT P6, UR79, PT ;  /* 0x00000000004f782f */ /* 0x000fe400038c0000 */
[----:B------:R-:W-:Y:S01]  /*91c0*/  MOV R14, UR79 ;  /* 0x0000004f000e7c02 */ /* 0x000fe20008000f00 */
[----:B-1---5:R-:W-:Y:S10]  /*91d0*/  ENDCOLLECTIVE ;  /* 0x000000000000791b */ /* 0x022ff40003800000 */
.L_x_174:
[----:B------:R-:W-:Y:S05]  /*91e0*/  BSYNC B0 ;  /* 0x0000000000007941 */ /* 0x000fea0003800000 */
.L_x_173:
[----:B------:R-:W-:Y:S05]  /*91f0*/  BRA `(.L_x_175) ;  /* 0xffffffa000c87947 */ /* 0x000fea000383ffff */
.L_x_69:
[----:B-1----:R-:W-:-:S04]  /*9200*/  MOV R2, UR4 ;  /* 0x0000000400027c02 */ /* 0x002fc80008000f00 */
[----:B------:R1:W2:Y:S03]  /*9210*/  SYNCS.PHASECHK.TRANS64.TRYWAIT P0, [R2+URZ+0x8], R3 ;  /* 0x00000803020075a7 */ /* 0x0002a600080011ff */
[----:B--2---:R-:W-:Y:S05]  /*9220*/  @!P0 NANOSLEEP.SYNCS 0x989680 ;  /* 0x009896800000895d */ /* 0x004fea0003900000 */
[----:B------:R-:W2:Y:S02]  /*9230*/  @!P0 SYNCS.PHASECHK.TRANS64 P0, [R2+URZ+0x8], R3 ;  /* 0x00000803020085a7 */ /* 0x000ea400080010ff */
[----:B--2---:R-:W-:Y:S05]  /*9240*/  @!P0 BRA `(.L_x_69) ;  /* 0xfffffffc00ec8947 */ /* 0x004fea000383ffff */
[----:B------:R-:W-:Y:S05]  /*9250*/  BRA `(.L_x_68) ;  /* 0xffffffa000cc7947 */ /* 0x000fea000383ffff */
.L_x_70:
[----:B-1----:R1:W2:Y:S02]  /*9260*/  SYNCS.PHASECHK.TRANS64.TRYWAIT P0, [R0+URZ+0xc0], R5 ;  /* 0x0000c005000075a7 */ /* 0x0022a400080011ff */
[----:B--2---:R-:W-:Y:S05]  /*9270*/  @!P0 NANOSLEEP.SYNCS 0x989680 ;  /* 0x009896800000895d */ /* 0x004fea0003900000 */
[----:B------:R-:W2:Y:S02]  /*9280*/  @!P0 SYNCS.PHASECHK.TRANS64 P0, [R0+URZ+0xc0], R5 ;  /* 0x0000c005000085a7 */ /* 0x000ea400080010ff */
[----:B--2---:R-:W-:Y:S05]  /*9290*/  @!P0 BRA `(.L_x_70) ;  /* 0xfffffffc00f08947 */ /* 0x004fea000383ffff */
[----:B------:R-:W-:Y:S05]  /*92a0*/  BRA `(.L_x_176) ;  /* 0xffffffa400b07947 */ /* 0x000fea000383ffff */
.L_x_72:
[----:B------:R-:W-:-:S07]  /*92b0*/  MOV R0, UR7 ;  /* 0x0000000700007c02 */ /* 0x000fce0008000f00 */
.L_x_177:
[----:B-1----:R1:W2:Y:S02]  /*92c0*/  SYNCS.PHASECHK.TRANS64.TRYWAIT P0, [R0+URZ+0x100], R5 ;  /* 0x00010005000075a7 */ /* 0x0022a400080011ff */
[----:B--2---:R-:W-:Y:S05]  /*92d0*/  @!P0 NANOSLEEP.SYNCS 0x989680 ;  /* 0x009896800000895d */ /* 0x004fea0003900000 */
[----:B------:R-:W2:Y:S02]  /*92e0*/  @!P0 SYNCS.PHASECHK.TRANS64 P0, [R0+URZ+0x100], R5 ;  /* 0x00010005000085a7 */ /* 0x000ea400080010ff */
[----:B--2---:R-:W-:Y:S05]  /*92f0*/  @!P0 BRA `(.L_x_177) ;  /* 0xfffffffc00f08947 */ /* 0x004fea000383ffff */
[----:B------:R-:W-:Y:S05]  /*9300*/  BRA `(.L_x_178) ;  /* 0xffffffa400fc7947 */ /* 0x000fea000383ffff */
.L_x_75:
[----:B------:R-:W-:Y:S07]  /*9310*/  MOV R0, UR6 ;  /* 0x0000000600007c02 */ /* 0x000fee0008000f00 */
.L_x_179:
[----:B-1----:R1:W2:Y:S02]  /*9320*/  SYNCS.PHASECHK.TRANS64.TRYWAIT P0, [R0+URZ], R5 ;  /* 0x00000005000075a7 */ /* 0x0022a400080011ff */
[----:B--2---:R-:W-:Y:S05]  /*9330*/  @!P0 NANOSLEEP.SYNCS 0x989680 ;  /* 0x009896800000895d */ /* 0x004fea0003900000 */
[----:B------:R-:W2:Y:S02]  /*9340*/  @!P0 SYNCS.PHASECHK.TRANS64 P0, [R0+URZ], R5 ;  /* 0x00000005000085a7 */ /* 0x000ea400080010ff */
[----:B--2---:R-:W-:Y:S05]  /*9350*/  @!P0 BRA `(.L_x_179) ;  /* 0xfffffffc00f08947 */ /* 0x004fea000383ffff */
[----:B------:R-:W-:Y:S05]  /*9360*/  BRA `(.L_x_74) ;  /* 0xffffffa800107947 */ /* 0x000fea000383ffff */
.L_x_79:
[----:B-1----:R-:W-:-:S07]  /*9370*/  MOV R0, UR7 ;  /* 0x0000000700007c02 */ /* 0x002fce0008000f00 */
.L_x_180:
[----:B-1----:R1:W2:Y:S02]  /*9380*/  SYNCS.PHASECHK.TRANS64.TRYWAIT P0, [R0+URZ], R3 ;  /* 0x00000003000075a7 */ /* 0x0022a400080011ff */
[----:B--2---:R-:W-:Y:S05]  /*9390*/  @!P0 NANOSLEEP.SYNCS 0x989680 ;  /* 0x009896800000895d */ /* 0x004fea0003900000 */
[----:B------:R-:W2:Y:S02]  /*93a0*/  @!P0 SYNCS.PHASECHK.TRANS64 P0, [R0+URZ], R3 ;  /* 0x00000003000085a7 */ /* 0x000ea400080010ff */
[----:B--2---:R-:W-:Y:S05]  /*93b0*/  @!P0 BRA `(.L_x_180) ;  /* 0xfffffffc00f08947 */ /* 0x004fea000383ffff */
[----:B------:R-:W-:Y:S05]  /*93c0*/  BRA `(.L_x_181) ;  /* 0xffffffac00047947 */ /* 0x000fea000383ffff */
.L_x_80:
[----:B------:R-:W-:-:S07]  /*93d0*/  MOV R0, UR7 ;  /* 0x0000000700007c02 */ /* 0x000fce0008000f00 */
.L_x_182:
[----:B-1----:R1:W2:Y:S02]  /*93e0*/  SYNCS.PHASECHK.TRANS64.TRYWAIT P0, [R0+URZ], R3 ;  /* 0x00000003000075a7 */ /* 0x0022a400080011ff */
[----:B--2---:R-:W-:Y:S05]  /*93f0*/  @!P0 NANOSLEEP.SYNCS 0x989680 ;  /* 0x009896800000895d */ /* 0x004fea0003900000 */
[----:B------:R-:W2:Y:S02]  /*9400*/  @!P0 SYNCS.PHASECHK.TRANS64 P0, [R0+URZ], R3 ;  /* 0x00000003000085a7 */ /* 0x000ea400080010ff */
[----:B--2---:R-:W-:Y:S05]  /*9410*/  @!P0 BRA `(.L_x_182) ;  /* 0xfffffffc00f08947 */ /* 0x004fea000383ffff */
[----:B------:R-:W-:Y:S05]  /*9420*/  BRA `(.L_x_183) ;  /* 0xffffffac00107947 */ /* 0x000fea000383ffff */
.L_x_81:
[----:B------:R-:W-:-:S07]  /*9430*/  MOV R0, UR7 ;  /* 0x0000000700007c02 */ /* 0x000fce0008000f00 */
.L_x_184:
[----:B-1----:R1:W2:Y:S02]  /*9440*/  SYNCS.PHASECHK.TRANS64.TRYWAIT P0, [R0+URZ], R3 ;  /* 0x00000003000075a7 */ /* 0x0022a400080011ff */
[----:B--2---:R-:W-:Y:S05]  /*9450*/  @!P0 NANOSLEEP.SYNCS 0x989680 ;  /* 0x009896800000895d */ /* 0x004fea0003900000 */
[----:B------:R-:W2:Y:S02]  /*9460*/  @!P0 SYNCS.PHASECHK.TRANS64 P0, [R0+URZ], R3 ;  /* 0x00000003000085a7 */ /* 0x000ea400080010ff */
[----:B--2---:R-:W-:Y:S05]  /*9470*/  @!P0 BRA `(.L_x_184) ;  /* 0xfffffffc00f08947 */ /* 0x004fea000383ffff */
[----:B------:R-:W-:Y:S05]  /*9480*/  BRA `(.L_x_185) ;  /* 0xffffffac001c7947 */ /* 0x000fea000383ffff */
.L_x_84:
[----:B------:R-:W-:-:S07]  /*9490*/  MOV R0, UR5 ;  /* 0x0000000500007c02 */ /* 0x000fce0008000f00 */
.L_x_186:
[----:B-1----:R1:W2:Y:S02]  /*94a0*/  SYNCS.PHASECHK.TRANS64.TRYWAIT P1, [R0+URZ+0x140], R3 ;  /* 0x00014003000075a7 */ /* 0x0022a400080211ff */
[----:B--2---:R-:W-:Y:S05]  /*94b0*/  @!P1 NANOSLEEP.SYNCS 0x989680 ;  /* 0x009896800000995d */ /* 0x004fea0003900000 */
[----:B------:R-:W2:Y:S02]  /*94c0*/  @!P1 SYNCS.PHASECHK.TRANS64 P1, [R0+URZ+0x140], R3 ;  /* 0x00014003000095a7 */ /* 0x000ea400080210ff */
[----:B--2---:R-:W-:Y:S05]  /*94d0*/  @!P1 BRA `(.L_x_186) ;  /* 0xfffffffc00f09947 */ /* 0x004fea000383ffff */
[----:B------:R-:W-:Y:S05]  /*94e0*/  BRA `(.L_x_187) ;  /* 0xffffffac00687947 */ /* 0x000fea000383ffff */
.L_x_89:
[----:B--2---:R2:W4:Y:S02]  /*94f0*/  SYNCS.PHASECHK.TRANS64.TRYWAIT P0, [R0+URZ+0xc0], R3 ;  /* 0x0000c003000075a7 */ /* 0x00452400080011ff */
[----:B----4-:R-:W-:Y:S05]  /*9500*/  @!P0 NANOSLEEP.SYNCS 0x989680 ;  /* 0x009896800000895d */ /* 0x010fea0003900000 */
[----:B------:R-:W4:Y:S02]  /*9510*/  @!P0 SYNCS.PHASECHK.TRANS64 P0, [R0+URZ+0xc0], R3 ;  /* 0x0000c003000085a7 */ /* 0x000f2400080010ff */
[----:B----4-:R-:W-:Y:S05]  /*9520*/  @!P0 BRA `(.L_x_89) ;  /* 0xfffffffc00f08947 */ /* 0x010fea000383ffff */
[----:B------:R-:W-:Y:S05]  /*9530*/  BRA `(.L_x_188) ;  /* 0xffffffb0007c7947 */ /* 0x000fea000383ffff */
.L_x_92:
[----:B------:R-:W-:Y:S07]  /*9540*/  MOV R0, UR7 ;  /* 0x0000000700007c02 */ /* 0x000fee0008000f00 */
.L_x_189:
[----:B--2---:R2:W4:Y:S02]  /*9550*/  SYNCS.PHASECHK.TRANS64.TRYWAIT P0, [R0+URZ+0xb8], R3 ;  /* 0x0000b803000075a7 */ /* 0x00452400080011ff */
[----:B----4-:R-:W-:Y:S05]  /*9560*/  @!P0 NANOSLEEP.SYNCS 0x989680 ;  /* 0x009896800000895d */ /* 0x010fea0003900000 */
[----:B------:R-:W4:Y:S02]  /*9570*/  @!P0 SYNCS.PHASECHK.TRANS64 P0, [R0+URZ+0xb8], R3 ;  /* 0x0000b803000085a7 */ /* 0x000f2400080010ff */
[----:B----4-:R-:W-:Y:S05]  /*9580*/  @!P0 BRA `(.L_x_189) ;  /* 0xfffffffc00f08947 */ /* 0x010fea000383ffff */
[----:B------:R-:W-:Y:S05]  /*9590*/  BRA `(.L_x_91) ;  /* 0xffffffb4005c7947 */ /* 0x000fea000383ffff */
.L_x_95:
[----:B------:R-:W-:Y:S07]  /*95a0*/  MOV R3, UR7 ;  /* 0x0000000700037c02 */ /* 0x000fee0008000f00 */
.L_x_190:
[----:B-1----:R1:W2:Y:S02]  /*95b0*/  SYNCS.PHASECHK.TRANS64.TRYWAIT P0, [R3+URZ+0x90], R12 ;  /* 0x0000900c030075a7 */ /* 0x0022a400080011ff */
[----:B--2---:R-:W-:Y:S05]  /*95c0*/  @!P0 NANOSLEEP.SYNCS 0x989680 ;  /* 0x009896800000895d */ /* 0x004fea0003900000 */
[----:B------:R-:W2:Y:S02]  /*95d0*/  @!P0 SYNCS.PHASECHK.TRANS64 P0, [R3+URZ+0x90], R12 ;  /* 0x0000900c030085a7 */ /* 0x000ea400080010ff */
[----:B--2---:R-:W-:Y:S05]  /*95e0*/  @!P0 BRA `(.L_x_190) ;  /* 0xfffffffc00f08947 */ /* 0x004fea000383ffff */
[----:B------:R-:W-:Y:S05]  /*95f0*/  BRA `(.L_x_191) ;  /* 0xffffffb400d47947 */ /* 0x000fea000383ffff */
.L_x_96:
[----:B-1----:R-:W-:Y:S07]  /*9600*/  MOV R3, UR7 ;  /* 0x0000000700037c02 */ /* 0x002fee0008000f00 */
.L_x_192:
[----:B-1----:R1:W2:Y:S02]  /*9610*/  SYNCS.PHASECHK.TRANS64.TRYWAIT P0, [R3+URZ+0x98], R12 ;  /* 0x0000980c030075a7 */ /* 0x0022a400080011ff */
[----:B--2---:R-:W-:Y:S05]  /*9620*/  @!P0 NANOSLEEP.SYNCS 0x989680 ;  /* 0x009896800000895d */ /* 0x004fea0003900000 */
[----:B------:R-:W2:Y:S02]  /*9630*/  @!P0 SYNCS.PHASECHK.TRANS64 P0, [R3+URZ+0x98], R12 ;  /* 0x0000980c030085a7 */ /* 0x000ea400080010ff */
[----:B--2---:R-:W-:Y:S05]  /*9640*/  @!P0 BRA `(.L_x_192) ;  /* 0xfffffffc00f08947 */ /* 0x004fea000383ffff */
[----:B------:R-:W-:Y:S05]  /*9650*/  BRA `(.L_x_193) ;  /* 0xffffffb800307947 */ /* 0x000fea000383ffff */
.L_x_97:
[----:B-1----:R-:W-:Y:S07]  /*9660*/  MOV R3, UR7 ;  /* 0x0000000700037c02 */ /* 0x002fee0008000f00 */
.L_x_194:
[----:B-1----:R1:W2:Y:S02]  /*9670*/  SYNCS.PHASECHK.TRANS64.TRYWAIT P0, [R3+URZ+0xa0], R12 ;  /* 0x0000a00c030075a7 */ /* 0x0022a400080011ff */
[----:B--2---:R-:W-:Y:S05]  /*9680*/  @!P0 NANOSLEEP.SYNCS 0x989680 ;  /* 0x009896800000895d */ /* 0x004fea0003900000 */
[----:B------:R-:W2:Y:S02]  /*9690*/  @!P0 SYNCS.PHASECHK.TRANS64 P0, [R3+URZ+0xa0], R12 ;  /* 0x0000a00c030085a7 */ /* 0x000ea400080010ff */
[----:B--2---:R-:W-:Y:S05]  /*96a0*/  @!P0 BRA `(.L_x_194) ;  /* 0xfffffffc00f08947 */ /* 0x004fea000383ffff */
[----:B------:R-:W-:Y:S05]  /*96b0*/  BRA `(.L_x_195) ;  /* 0xffffffb8008c7947 */ /* 0x000fea000383ffff */
.L_x_98:
[----:B------:R-:W-:Y:S07]  /*96c0*/  MOV R3, UR7 ;  /* 0x0000000700037c02 */ /* 0x000fee0008000f00 */
.L_x_196:
[----:B-1----:R1:W2:Y:S02]  /*96d0*/  SYNCS.PHASECHK.TRANS64.TRYWAIT P0, [R3+URZ+0xa8], R12 ;  /* 0x0000a80c030075a7 */ /* 0x0022a400080011ff */
[----:B--2---:R-:W-:Y:S05]  /*96e0*/  @!P0 NANOSLEEP.SYNCS 0x989680 ;  /* 0x009896800000895d */ /* 0x004fea0003900000 */
[----:B------:R-:W2:Y:S02]  /*96f0*/  @!P0 SYNCS.PHASECHK.TRANS64 P0, [R3+URZ+0xa8], R12 ;  /* 0x0000a80c030085a7 */ /* 0x000ea400080010ff */
[----:B--2---:R-:W-:Y:S05]  /*9700*/  @!P0 BRA `(.L_x_196) ;  /* 0xfffffffc00f08947 */ /* 0x004fea000383ffff */
[----:B------:R-:W-:Y:S05]  /*9710*/  BRA `(.L_x_197) ;  /* 0xffffffbc002c7947 */ /* 0x000fea000383ffff */
.L_x_100:
[----:B------:R-:W-:-:S07]  /*9720*/  MOV R0, UR7 ;  /* 0x0000000700007c02 */ /* 0x000fce0008000f00 */
.L_x_198:
[----:B-1----:R1:W4:Y:S02]  /*9730*/  SYNCS.PHASECHK.TRANS64.TRYWAIT P0, [R0+URZ+0x90], R3 ;  /* 0x00009003000075a7 */ /* 0x00232400080011ff */
[----:B----4-:R-:W-:Y:S05]  /*9740*/  @!P0 NANOSLEEP.SYNCS 0x989680 ;  /* 0x009896800000895d */ /* 0x010fea0003900000 */
[----:B------:R-:W4:Y:S02]  /*9750*/  @!P0 SYNCS.PHASECHK.TRANS64 P0, [R0+URZ+0x90], R3 ;  /* 0x00009003000085a7 */ /* 0x000f2400080010ff */
[----:B----4-:R-:W-:Y:S05]  /*9760*/  @!P0 BRA `(.L_x_198) ;  /* 0xfffffffc00f08947 */ /* 0x010fea000383ffff */
[----:B------:R-:W-:Y:S05]  /*9770*/  BRA `(.L_x_199) ;  /* 0xffffffbc00b47947 */ /* 0x000fea000383ffff */
.L_x_101:
[----:B-1----:R-:W-:-:S07]  /*9780*/  MOV R0, UR7 ;  /* 0x0000000700007c02 */ /* 0x002fce0008000f00 */
.L_x_200:
[----:B-1----:R1:W4:Y:S02]  /*9790*/  SYNCS.PHASECHK.TRANS64.TRYWAIT P0, [R0+URZ+0x98], R3 ;  /* 0x00009803000075a7 */ /* 0x00232400080011ff */
[----:B----4-:R-:W-:Y:S05]  /*97a0*/  @!P0 NANOSLEEP.SYNCS 0x989680 ;  /* 0x009896800000895d */ /* 0x010fea0003900000 */
[----:B------:R-:W4:Y:S02]  /*97b0*/  @!P0 SYNCS.PHASECHK.TRANS64 P0, [R0+URZ+0x98], R3 ;  /* 0x00009803000085a7 */ /* 0x000f2400080010ff */
[----:B----4-:R-:W-:Y:S05]  /*97c0*/  @!P0 BRA `(.L_x_200) ;  /* 0xfffffffc00f08947 */ /* 0x010fea000383ffff */
[----:B------:R-:W-:Y:S05]  /*97d0*/  BRA `(.L_x_201) ;  /* 0xffffffbc00a47947 */ /* 0x000fea000383ffff */
.L_x_102:
[----:B-1----:R-:W-:-:S07]  /*97e0*/  MOV R0, UR7 ;  /* 0x0000000700007c02 */ /* 0x002fce0008000f00 */
.L_x_202:
[----:B-1----:R1:W4:Y:S02]  /*97f0*/  SYNCS.PHASECHK.TRANS64.TRYWAIT P0, [R0+URZ+0xa0], R3 ;  /* 0x0000a003000075a7 */ /* 0x00232400080011ff */
[----:B----4-:R-:W-:Y:S05]  /*9800*/  @!P0 NANOSLEEP.SYNCS 0x989680 ;  /* 0x009896800000895d */ /* 0x010fea0003900000 */
[----:B------:R-:W4:Y:S02]  /*9810*/  @!P0 SYNCS.PHASECHK.TRANS64 P0, [R0+URZ+0xa0], R3 ;  /* 0x0000a003000085a7 */ /* 0x000f2400080010ff */
[----:B----4-:R-:W-:Y:S05]  /*9820*/  @!P0 BRA `(.L_x_202) ;  /* 0xfffffffc00f08947 */ /* 0x010fea000383ffff */
[----:B------:R-:W-:Y:S05]  /*9830*/  BRA `(.L_x_203) ;  /* 0xffffffbc00947947 */ /* 0x000fea000383ffff */
.L_x_104:
[----:B--2---:R2:W3:Y:S02]  /*9840*/  SYNCS.PHASECHK.TRANS64.TRYWAIT P0, [R0+URZ+0xc0], R3 ;  /* 0x0000c003000075a7 */ /* 0x0044e400080011ff */
[----:B---3--:R-:W-:Y:S05]  /*9850*/  @!P0 NANOSLEEP.SYNCS 0x989680 ;  /* 0x009896800000895d */ /* 0x008fea0003900000 */
[----:B------:R-:W3:Y:S02]  /*9860*/  @!P0 SYNCS.PHASECHK.TRANS64 P0, [R0+URZ+0xc0], R3 ;  /* 0x0000c003000085a7 */ /* 0x000ee400080010ff */
[----:B---3--:R-:W-:Y:S05]  /*9870*/  @!P0 BRA `(.L_x_104) ;  /* 0xfffffffc00f08947 */ /* 0x008fea000383ffff */
[----:B------:R-:W-:Y:S05]  /*9880*/  BRA `(.L_x_204) ;  /* 0xffffffc000647947 */ /* 0x000fea000383ffff */
.L_x_115:
[----:B-1----:R-:W-:Y:S04]  /*9890*/  MOV R0, UR48 ;  /* 0x0000003000007c02 */ /* 0x002fe80008000f00 */
[----:B------:R1:W3:Y:S03]  /*98a0*/  SYNCS.PHASECHK.TRANS64.TRYWAIT P1, [R0+URZ+0x70], R5 ;  /* 0x00007005000075a7 */ /* 0x0002e600080211ff */
[----:B---3--:R-:W-:Y:S05]  /*98b0*/  @!P1 NANOSLEEP.SYNCS 0x989680 ;  /* 0x009896800000995d */ /* 0x008fea0003900000 */
[----:B------:R-:W3:Y:S02]  /*98c0*/  @!P1 SYNCS.PHASECHK.TRANS64 P1, [R0+URZ+0x70], R5 ;  /* 0x00007005000095a7 */ /* 0x000ee400080210ff */
[----:B---3--:R-:W-:Y:S05]  /*98d0*/  @!P1 BRA `(.L_x_115) ;  /* 0xfffffffc00ec9947 */ /* 0x008fea000383ffff */
[----:B------:R-:W-:Y:S05]  /*98e0*/  BRA `(.L_x_114) ;  /* 0xffffffcc006c7947 */ /* 0x000fea000383ffff */
.L_x_117:
[----:B-1----:R1:W4:Y:S02]  /*98f0*/  SYNCS.PHASECHK.TRANS64.TRYWAIT P0, [R74+URZ+0xe0], R3 ;  /* 0x0000e0034a0075a7 */ /* 0x00232400080011ff */
[----:B----4-:R-:W-:Y:S05]  /*9900*/  @!P0 NANOSLEEP.SYNCS 0x989680 ;  /* 0x009896800000895d */ /* 0x010fea0003900000 */
[----:B------:R-:W4:Y:S02]  /*9910*/  @!P0 SYNCS.PHASECHK.TRANS64 P0, [R74+URZ+0xe0], R3 ;  /* 0x0000e0034a0085a7 */ /* 0x000f2400080010ff */
[----:B----4-:R-:W-:Y:S05]  /*9920*/  @!P0 BRA `(.L_x_117) ;  /* 0xfffffffc00f08947 */ /* 0x010fea000383ffff */
[----:B------:R-:W-:Y:S05]  /*9930*/  BRA `(.L_x_116) ;  /* 0xffffffcc008c7947 */ /* 0x000fea000383ffff */
.L_x_126:
[----:B--2---:R2:W3:Y:S02]  /*9940*/  SYNCS.PHASECHK.TRANS64.TRYWAIT P0, [R3+URZ+0x70], R0 ;  /* 0x00007000030075a7 */ /* 0x0044e400080011ff */
[----:B---3--:R-:W-:Y:S05]  /*9950*/  @!P0 NANOSLEEP.SYNCS 0x989680 ;  /* 0x009896800000895d */ /* 0x008fea0003900000 */
[----:B------:R-:W3:Y:S02]  /*9960*/  @!P0 SYNCS.PHASECHK.TRANS64 P0, [R3+URZ+0x70], R0 ;  /* 0x00007000030085a7 */ /* 0x000ee400080010ff */
[----:B---3--:R-:W-:Y:S05]  /*9970*/  @!P0 BRA `(.L_x_126) ;  /* 0xfffffffc00f08947 */ /* 0x008fea000383ffff */
[----:B------:R-:W-:Y:S05]  /*9980*/  BRA `(.L_x_125) ;  /* 0xffffffd400987947 */ /* 0x000fea000383ffff */
.L_x_134:
[----:B--2---:R2:W3:Y:S02]  /*9990*/  SYNCS.PHASECHK.TRANS64.TRYWAIT P0, [R83+URZ+0x70], R4 ;  /* 0x00007004530075a7 */ /* 0x0044e400080011ff */
[----:B---3--:R-:W-:Y:S05]  /*99a0*/  @!P0 NANOSLEEP.SYNCS 0x989680 ;  /* 0x009896800000895d */ /* 0x008fea0003900000 */
[----:B------:R-:W3:Y:S02]  /*99b0*/  @!P0 SYNCS.PHASECHK.TRANS64 P0, [R83+URZ+0x70], R4 ;  /* 0x00007004530085a7 */ /* 0x000ee400080010ff */
[----:B---3--:R-:W-:Y:S05]  /*99c0*/  @!P0 BRA `(.L_x_134) ;  /* 0xfffffffc00f08947 */ /* 0x008fea000383ffff */
[----:B------:R-:W-:Y:S05]  /*99d0*/  BRA `(.L_x_133) ;  /* 0xffffffdc00b47947 */ /* 0x000fea000383ffff */
.L_x_142:
[----:B--2---:R2:W3:Y:S02]  /*99e0*/  SYNCS.PHASECHK.TRANS64.TRYWAIT P0, [R88+URZ+0x70], R3 ;  /* 0x00007003580075a7 */ /* 0x0044e400080011ff */
[----:B---3--:R-:W-:Y:S05]  /*99f0*/  @!P0 NANOSLEEP.SYNCS 0x989680 ;  /* 0x009896800000895d */ /* 0x008fea0003900000 */
[----:B------:R-:W3:Y:S02]  /*9a00*/  @!P0 SYNCS.PHASECHK.TRANS64 P0, [R88+URZ+0x70], R3 ;  /* 0x00007003580085a7 */ /* 0x000ee400080010ff */
[----:B---3--:R-:W-:Y:S05]  /*9a10*/  @!P0 BRA `(.L_x_142) ;  /* 0xfffffffc00f08947 */ /* 0x008fea000383ffff */
[----:B------:R-:W-:Y:S05]  /*9a20*/  BRA `(.L_x_141) ;  /* 0xffffffe400d07947 */ /* 0x000fea000383ffff */
        .weak           $__internal_0_$__cuda_sm10x_tcgen05_guardrail_trap_col_being_dealloced_not_returned_by_alloc
        .type           $__internal_0_$__cuda_sm10x_tcgen05_guardrail_trap_col_being_dealloced_not_returned_by_alloc,@function
        .size           $__internal_0_$__cuda_sm10x_tcgen05_guardrail_trap_col_being_dealloced_not_returned_by_alloc,($__internal_1_$__cuda_sm10x_tcgen05_guardrail_trap_phase_invalid_during_alloc - $__internal_0_$__cuda_sm10x_tcgen05_guardrail_trap_col_being_dealloced_not_returned_by_alloc)
$__internal_0_$__cuda_sm10x_tcgen05_guardrail_trap_col_being_dealloced_not_returned_by_alloc:
[----:B------:R-:W-:Y:S05]  /*9a30*/  BPT.TRAP 0x1 ;  /* 0x000000040000795c */ /* 0x000fea0000300000 */
[----:B------:R-:W-:-:S04]  /*9a40*/  HFMA2 R3, -RZ, RZ, 0, 0 ;  /* 0x00000000ff037431 */ /* 0x000fc800000001ff */
[----:B------:R-:W-:Y:S05]  /*9a50*/  RET.REL.NODEC R2 `(_ZN7cutlass13device_kernelINS_4gemm6kernel13GemmUniversalIN4cute5tupleIJiiiiEEENS1_10collective13CollectiveMmaINS1_35MainloopSm100TmaUmmaWarpSpecializedILi7ELi2ELi4ENS5_IJNS4_1CILi8EEENSA_ILi1EEESC_EEEEENS5_IJNSA_ILi128EEESF_NSA_ILi64EEEEEENS_6half_tENS5_IJSC_llEEESI_SJ_NS4_8TiledMMAINS4_8MMA_AtomIJNS4_26SM100_MMA_F16BF16_2x1SM_SSISI_SI_fLi128ELi128ELNS4_4UMMA5MajorE1ELSO_1ELNSN_7ScaleInE0ELSP_0EEEEEENS4_6LayoutINS5_IJSC_SC_SC_EEENS5_IJNSA_ILi0EEESU_SU_EEEEENS5_IJNS4_10UnderscoreESX_SX_EEEEENS4_18SM100_TMA_2SM_LOADENS4_14ComposedLayoutINS4_7SwizzleILi3ELi4ELi3EEENS4_18smem_ptr_flag_bitsILi16EEENSS_INS5_IJSG_SB_EEENS5_IJSC_SG_EEEEEEEvNS4_8identityENS4_28SM100_TMA_2SM_LOAD_MULTICASTES19_vS1A_EENS_8epilogue10collective18CollectiveEpilogueINS1D_23Sm100TmaWarpSpecializedILi4ELi2ELi16ELb1ELb0EEEJNS5_IJSG_SF_SG_EEENS5_IJNSS_ISG_SC_EENSS_INS5_IJNSA_ILi16EEENSA_ILi2EEEEEES17_EEEEESI_NS5_IJlSC_lEEESI_S1P_NS1D_6fusion15FusionCallbacksIS1H_NS1Q_17LinearCombinationISI_fSI_fLNS_15FloatRoundStyleE2EEES1I_S1O_JEEENS4_5SM1004TMEM4LOAD26SM100_TMEM_LOAD_32dp32b16xENS4_13SM90_TMA_LOADENS11_INS12_ILi1ELi4ELi3EEES15_NSS_INS5_IJSB_S1K_EEENS5_IJS1K_SC_EEEEEEENS4_39AutoVectorizingCopyWithAssumedAlignmentILi128EEENS4_14SM90_TMA_STOREES25_S27_S27_EEEvvEEEEvNT_6ParamsE) ;  /* 0xffffff6402687950 */ /* 0x000fea0003c3ffff */
        .weak           $__internal_1_$__cuda_sm10x_tcgen05_guardrail_trap_phase_invalid_during_alloc
        .type           $__internal_1_$__cuda_sm10x_tcgen05_guardrail_trap_phase_invalid_during_alloc,@function
        .size           $__internal_1_$__cuda_sm10x_tcgen05_guardrail_trap_phase_invalid_during_alloc,($__internal_2_$__cuda_sm10x_tcgen05_guardrail_trap_unallocated_columns_being_dealloced - $__internal_1_$__cuda_sm10x_tcgen05_guardrail_trap_phase_invalid_during_alloc)
$__internal_1_$__cuda_sm10x_tcgen05_guardrail_trap_phase_invalid_during_alloc:
[----:B------:R-:W-:Y:S05]  /*9a60*/  BPT.TRAP 0x1 ;  /* 0x000000040000795c */ /* 0x000fea0000300000 */
[----:B------:R-:W-:-:S04]  /*9a70*/  MOV R3, 0x0 ;  /* 0x0000000000037802 */ /* 0x000fc80000000f00 */
[----:B------:R-:W-:Y:S05]  /*9a80*/  RET.REL.NODEC R2 `(_ZN7cutlass13device_kernelINS_4gemm6kernel13GemmUniversalIN4cute5tupleIJiiiiEEENS1_10collective13CollectiveMmaINS1_35MainloopSm100TmaUmmaWarpSpecializedILi7ELi2ELi4ENS5_IJNS4_1CILi8EEENSA_ILi1EEESC_EEEEENS5_IJNSA_ILi128EEESF_NSA_ILi64EEEEEENS_6half_tENS5_IJSC_llEEESI_SJ_NS4_8TiledMMAINS4_8MMA_AtomIJNS4_26SM100_MMA_F16BF16_2x1SM_SSISI_SI_fLi128ELi128ELNS4_4UMMA5MajorE1ELSO_1ELNSN_7ScaleInE0ELSP_0EEEEEENS4_6LayoutINS5_IJSC_SC_SC_EEENS5_IJNSA_ILi0EEESU_SU_EEEEENS5_IJNS4_10UnderscoreESX_SX_EEEEENS4_18SM100_TMA_2SM_LOADENS4_14ComposedLayoutINS4_7SwizzleILi3ELi4ELi3EEENS4_18smem_ptr_flag_bitsILi16EEENSS_INS5_IJSG_SB_EEENS5_IJSC_SG_EEEEEEEvNS4_8identityENS4_28SM100_TMA_2SM_LOAD_MULTICASTES19_vS1A_EENS_8epilogue10collective18CollectiveEpilogueINS1D_23Sm100TmaWarpSpecializedILi4ELi2ELi16ELb1ELb0EEEJNS5_IJSG_SF_SG_EEENS5_IJNSS_ISG_SC_EENSS_INS5_IJNSA_ILi16EEENSA_ILi2EEEEEES17_EEEEESI_NS5_IJlSC_lEEESI_S1P_NS1D_6fusion15FusionCallbacksIS1H_NS1Q_17LinearCombinationISI_fSI_fLNS_15FloatRoundStyleE2EEES1I_S1O_JEEENS4_5SM1004TMEM4LOAD26SM100_TMEM_LOAD_32dp32b16xENS4_13SM90_TMA_LOADENS11_INS12_ILi1ELi4ELi3EEES15_NSS_INS5_IJSB_S1K_EEENS5_IJS1K_SC_EEEEEEENS4_39AutoVectorizingCopyWithAssumedAlignmentILi128EEENS4_14SM90_TMA_STOREES25_S27_S27_EEEvvEEEEvNT_6ParamsE) ;  /* 0xffffff64025c7950 */ /* 0x000fea0003c3ffff */
        .weak           $__internal_2_$__cuda_sm10x_tcgen05_guardrail_trap_unallocated_columns_being_dealloced
        .type           $__internal_2_$__cuda_sm10x_tcgen05_guardrail_trap_unallocated_columns_being_dealloced,@function
        .size           $__internal_2_$__cuda_sm10x_tcgen05_guardrail_trap_unallocated_columns_being_dealloced,(.L_x_206 - $__internal_2_$__cuda_sm10x_tcgen05_guardrail_trap_unallocated_columns_being_dealloced)
$__internal_2_$__cuda_sm10x_tcgen05_guardrail_trap_unallocated_columns_being_dealloced:
[----:B------:R-:W-:Y:S05]  /*9a90*/  BPT.TRAP 0x1 ;  /* 0x000000040000795c */ /* 0x000fea0000300000 */
[----:B------:R-:W-:-:S04]  /*9aa0*/  HFMA2 R3, -RZ, RZ, 0, 0 ;  /* 0x00000000ff037431 */ /* 0x000fc800000001ff */
[----:B------:R-:W-:Y:S05]  /*9ab0*/  RET.REL.NODEC R2 `(_ZN7cutlass13device_kernelINS_4gemm6kernel13GemmUniversalIN4cute5tupleIJiiiiEEENS1_10collective13CollectiveMmaINS1_35MainloopSm100TmaUmmaWarpSpecializedILi7ELi2ELi4ENS5_IJNS4_1CILi8EEENSA_ILi1EEESC_EEEEENS5_IJNSA_ILi128EEESF_NSA_ILi64EEEEEENS_6half_tENS5_IJSC_llEEESI_SJ_NS4_8TiledMMAINS4_8MMA_AtomIJNS4_26SM100_MMA_F16BF16_2x1SM_SSISI_SI_fLi128ELi128ELNS4_4UMMA5MajorE1ELSO_1ELNSN_7ScaleInE0ELSP_0EEEEEENS4_6LayoutINS5_IJSC_SC_SC_EEENS5_IJNSA_ILi0EEESU_SU_EEEEENS5_IJNS4_10UnderscoreESX_SX_EEEEENS4_18SM100_TMA_2SM_LOADENS4_14ComposedLayoutINS4_7SwizzleILi3ELi4ELi3EEENS4_18smem_ptr_flag_bitsILi16EEENSS_INS5_IJSG_SB_EEENS5_IJSC_SG_EEEEEEEvNS4_8identityENS4_28SM100_TMA_2SM_LOAD_MULTICASTES19_vS1A_EENS_8epilogue10collective18CollectiveEpilogueINS1D_23Sm100TmaWarpSpecializedILi4ELi2ELi16ELb1ELb0EEEJNS5_IJSG_SF_SG_EEENS5_IJNSS_ISG_SC_EENSS_INS5_IJNSA_ILi16EEENSA_ILi2EEEEEES17_EEEEESI_NS5_IJlSC_lEEESI_S1P_NS1D_6fusion15FusionCallbacksIS1H_NS1Q_17LinearCombinationISI_fSI_fLNS_15FloatRoundStyleE2EEES1I_S1O_JEEENS4_5SM1004TMEM4LOAD26SM100_TMEM_LOAD_32dp32b16xENS4_13SM90_TMA_LOADENS11_INS12_ILi1ELi4ELi3EEES15_NSS_INS5_IJSB_S1K_EEENS5_IJS1K_SC_EEEEEEENS4_39AutoVectorizingCopyWithAssumedAlignmentILi128EEENS4_14SM90_TMA_STOREES25_S27_S27_EEEvvEEEEvNT_6ParamsE) ;  /* 0xffffff6402507950 */ /* 0x000fea0003c3ffff */
.L_x_205:
[----:B------:R-:W-:-:S00]  /*9ac0*/  BRA `(.L_x_205) ;  /* 0xfffffffc00fc7947 */ /* 0x000fc0000383ffff */
[----:B------:R-:W-:-:S00]  /*9ad0*/  NOP ;  /* 0x0000000000007918 */ /* 0x000fc00000000000 */
        /* <DEDUP_REMOVED lines=10> */
.L_x_206:


//--------------------- .nv.global.init           --------------------------
	.section	.nv.global.init,"aw",@progbits
.nv.global.init:
	.type		$str$27,@object
	.size		$str$27,($str$28 - $str$27)
$str$27:
        /*0000*/ 	.byte	0x28, 0x61, 0x64, 0x64, 0x72, 0x65, 0x73, 0x73, 0x20, 0x26, 0x20, 0x6d, 0x61, 0x73, 0x6b, 0x29
        /*0010*/ 	.byte	0x20, 0x3d, 0x3d, 0x20, 0x30, 0x00
	.type		$str$28,@object
	.size		$str$28,($str$26 - $str$28)
$str$28:
        /*0016*/ 	.byte	0x2f, 0x74, 0x6d, 0x70, 0x2f, 0x63, 0x75, 0x74, 0x6c, 0x61, 0x73, 0x73, 0x5f, 0x73, 0x77, 0x65
        /*0026*/ 	.byte	0x65, 0x70, 0x5f, 0x73, 0x72, 0x63, 0x2f, 0x69, 0x6e, 0x63, 0x6c, 0x75, 0x64, 0x65, 0x2f, 0x63
        /*0036*/ 	.byte	0x75, 0x74, 0x65, 0x2f, 0x70, 0x6f, 0x69, 0x6e, 0x74, 0x65, 0x72, 0x5f, 0x66, 0x6c, 0x61, 0x67
        /*0046*/ 	.byte	0x67, 0x65, 0x64, 0x2e, 0x68, 0x70, 0x70, 0x00
	.type		$str$26,@object
	.size		$str$26,($str$25 - $str$26)
$str$26:
        /*004e*/ 	.byte	0x2f, 0x74, 0x6d, 0x70, 0x2f, 0x63, 0x75, 0x74, 0x6c, 0x61, 0x73, 0x73, 0x5f, 0x73, 0x77, 0x65
        /*005e*/ 	.byte	0x65, 0x70, 0x5f, 0x73, 0x72, 0x63, 0x2f, 0x69, 0x6e, 0x63, 0x6c, 0x75, 0x64, 0x65, 0x2f, 0x63
        /*006e*/ 	.byte	0x75, 0x74, 0x65, 0x2f, 0x61, 0x74, 0x6f, 0x6d, 0x2f, 0x63, 0x6f, 0x70, 0x79, 0x5f, 0x74, 0x72
        /*007e*/ 	.byte	0x61, 0x69, 0x74, 0x73, 0x5f, 0x73, 0x6d, 0x31, 0x30, 0x30, 0x2e, 0x68, 0x70, 0x70, 0x00
	.type		$str$25,@object
	.size		$str$25,(__unnamed_1 - $str$25)
$str$25:
        /*008d*/ 	.byte	0x28, 0x28, 0x75, 0x69, 0x6e, 0x74, 0x33, 0x32, 0x5f, 0x74, 0x28, 0x74, 0x68, 0x72, 0x65, 0x61
        /*009d*/ 	.byte	0x64, 0x49, 0x64, 0x78, 0x2e, 0x78, 0x29, 0x20, 0x2f, 0x20, 0x33, 0x32, 0x29, 0x20, 0x25, 0x20
        /*00ad*/ 	.byte	0x34, 0x29, 0x20, 0x3d, 0x3d, 0x20, 0x28, 0x28, 0x28, 0x74, 0x6d, 0x65, 0x6d, 0x5f, 0x61, 0x64
        /*00bd*/ 	.byte	0x64, 0x72, 0x20, 0x3e, 0x3e, 0x20, 0x31, 0x36, 0x29, 0x20, 0x2f, 0x20, 0x33, 0x32, 0x29, 0x20
        /*00cd*/ 	.byte	0x25, 0x20, 0x34, 0x29, 0x00
	.type		__unnamed_1,@object
	.size		__unnamed_1,(__unnamed_2 - __unnamed_1)
__unnamed_1:
        /*00d2*/ 	.byte	0x61, 0x75, 0x74, 0x6f, 0x20, 0x63, 0x75, 0x74, 0x65, 0x3a, 0x3a, 0x61, 0x73, 0x5f, 0x70, 0x6f
        /* <DEDUP_REMOVED lines=24> */
        /*0262*/ 	.byte	0x34, 0x38, 0x3e, 0x3e, 0x3e, 0x3e, 0x5d, 0x00
	.type		__unnamed_2,@object
	.size		__unnamed_2,(.L_2 - __unnamed_2)
__unnamed_2:
        /* <DEDUP_REMOVED lines=40> */
        /*04ea*/ 	.byte	0x3a, 0x3a, 0x43, 0x3c, 0x30, 0x3e, 0x3e, 0x3e, 0x3e, 0x5d, 0x00
.L_2:


//--------------------- .nv.shared._ZN7cutlass13device_kernelINS_4gemm6kernel13GemmUniversalIN4cute5tupleIJiiiiEEENS1_10collective13CollectiveMmaINS1_35MainloopSm100TmaUmmaWarpSpecializedILi7ELi2ELi4ENS5_IJNS4_1CILi8EEENSA_ILi1EEESC_EEEEENS5_IJNSA_ILi128EEESF_NSA_ILi64EEEEEENS_6half_tENS5_IJSC_llEEESI_SJ_NS4_8TiledMMAINS4_8MMA_AtomIJNS4_26SM100_MMA_F16BF16_2x1SM_SSISI_SI_fLi128ELi128ELNS4_4UMMA5MajorE1ELSO_1ELNSN_7ScaleInE0ELSP_0EEEEEENS4_6LayoutINS5_IJSC_SC_SC_EEENS5_IJNSA_ILi0EEESU_SU_EEEEENS5_IJNS4_10UnderscoreESX_SX_EEEEENS4_18SM100_TMA_2SM_LOADENS4_14ComposedLayoutINS4_7SwizzleILi3ELi4ELi3EEENS4_18smem_ptr_flag_bitsILi16EEENSS_INS5_IJSG_SB_EEENS5_IJSC_SG_EEEEEEEvNS4_8identityENS4_28SM100_TMA_2SM_LOAD_MULTICASTES19_vS1A_EENS_8epilogue10collective18CollectiveEpilogueINS1D_23Sm100TmaWarpSpecializedILi4ELi2ELi16ELb1ELb0EEEJNS5_IJSG_SF_SG_EEENS5_IJNSS_ISG_SC_EENSS_INS5_IJNSA_ILi16EEENSA_ILi2EEEEEES17_EEEEESI_NS5_IJlSC_lEEESI_S1P_NS1D_6fusion15FusionCallbacksIS1H_NS1Q_17LinearCombinationISI_fSI_fLNS_15FloatRoundStyleE2EEES1I_S1O_JEEENS4_5SM1004TMEM4LOAD26SM100_TMEM_LOAD_32dp32b16xENS4_13SM90_TMA_LOADENS11_INS12_ILi1ELi4ELi3EEES15_NSS_INS5_IJSB_S1K_EEENS5_IJS1K_SC_EEEEEEENS4_39AutoVectorizingCopyWithAssumedAlignmentILi128EEENS4_14SM90_TMA_STOREES25_S27_S27_EEEvvEEEEvNT_6ParamsE --------------------------
	.section	.nv.shared._ZN7cutlass13device_kernelINS_4gemm6kernel13GemmUniversalIN4cute5tupleIJiiiiEEENS1_10collective13CollectiveMmaINS1_35MainloopSm100TmaUmmaWarpSpecializedILi7ELi2ELi4ENS5_IJNS4_1CILi8EEENSA_ILi1EEESC_EEEEENS5_IJNSA_ILi128EEESF_NSA_ILi64EEEEEENS_6half_tENS5_IJSC_llEEESI_SJ_NS4_8TiledMMAINS4_8MMA_AtomIJNS4_26SM100_MMA_F16BF16_2x1SM_SSISI_SI_fLi128ELi128ELNS4_4UMMA5MajorE1ELSO_1ELNSN_7ScaleInE0ELSP_0EEEEEENS4_6LayoutINS5_IJSC_SC_SC_EEENS5_IJNSA_ILi0EEESU_SU_EEEEENS5_IJNS4_10UnderscoreESX_SX_EEEEENS4_18SM100_TMA_2SM_LOADENS4_14ComposedLayoutINS4_7SwizzleILi3ELi4ELi3EEENS4_18smem_ptr_flag_bitsILi16EEENSS_INS5_IJSG_SB_EEENS5_IJSC_SG_EEEEEEEvNS4_8identityENS4_28SM100_TMA_2SM_LOAD_MULTICASTES19_vS1A_EENS_8epilogue10collective18CollectiveEpilogueINS1D_23Sm100TmaWarpSpecializedILi4ELi2ELi16ELb1ELb0EEEJNS5_IJSG_SF_SG_EEENS5_IJNSS_ISG_SC_EENSS_INS5_IJNSA_ILi16EEENSA_ILi2EEEEEES17_EEEEESI_NS5_IJlSC_lEEESI_S1P_NS1D_6fusion15FusionCallbacksIS1H_NS1Q_17LinearCombinationISI_fSI_fLNS_15FloatRoundStyleE2EEES1I_S1O_JEEENS4_5SM1004TMEM4LOAD26SM100_TMEM_LOAD_32dp32b16xENS4_13SM90_TMA_LOADENS11_INS12_ILi1ELi4ELi3EEES15_NSS_INS5_IJSB_S1K_EEENS5_IJS1K_SC_EEEEEEENS4_39AutoVectorizingCopyWithAssumedAlignmentILi128EEENS4_14SM90_TMA_STOREES25_S27_S27_EEEvvEEEEvNT_6ParamsE,"aw",@nobits
	.sectionflags	@""
	.align	16
	.zero		1024


//--------------------- .nv.shared.reserved.0     --------------------------
	.section	.nv.shared.reserved.0,"aw",@nobits
	.weak		__nv_reservedSMEM_offset_0_alias
	.size		__nv_reservedSMEM_offset_0_alias, 0, 64
	.other		__nv_reservedSMEM_offset_0_alias,@"STO_CUDA_RESERVED_SHARED STV_DEFAULT"
__nv_reservedSMEM_offset_0_alias:
	.zero		0
.nv.shared.reserved.0:
	.zero		64
	.weak		__nv_reservedSMEM_tcgen05_partition
	.type		__nv_reservedSMEM_tcgen05_partition,@object
	.size		__nv_reservedSMEM_tcgen05_partition,(.L_0 - __nv_reservedSMEM_tcgen05_partition)
__nv_reservedSMEM_tcgen05_partition:
	.zero		32
.L_0:


//--------------------- .nv.global                --------------------------
	.section	.nv.global,"aw",@nobits
.nv.global:
	.type		_ZN40_INTERNAL_f2609432_4_k_cu_457f390b_432364cute1_E,@object
	.size		_ZN40_INTERNAL_f2609432_4_k_cu_457f390b_432364cute1_E,(_ZN40_INTERNAL_f2609432_4_k_cu_457f390b_432364cuda3std3__45__cpo6cbeginE - _ZN40_INTERNAL_f2609432_4_k_cu_457f390b_432364cute1_E)
_ZN40_INTERNAL_f2609432_4_k_cu_457f390b_432364cute1_E:
	.zero		1
	.type		_ZN40_INTERNAL_f2609432_4_k_cu_457f390b_432364cuda3std3__45__cpo6cbeginE,@object
	.size		_ZN40_INTERNAL_f2609432_4_k_cu_457f390b_432364cuda3std3__45__cpo6cbeginE,(_ZN40_INTERNAL_f2609432_4_k_cu_457f390b_432364cuda3std3__48in_placeE - _ZN40_INTERNAL_f2609432_4_k_cu_457f390b_432364cuda3std3__45__cpo6cbeginE)
_ZN40_INTERNAL_f2609432_4_k_cu_457f390b_432364cuda3std3__45__cpo6cbeginE:
	.zero		1
	.type		_ZN40_INTERNAL_f2609432_4_k_cu_457f390b_432364cuda3std3__48in_placeE,@object
	.size		_ZN40_INTERNAL_f2609432_4_k_cu_457f390b_432364cuda3std3__48in_placeE,(_ZN40_INTERNAL_f2609432_4_k_cu_457f390b_432364cuda3std6ranges3__45__cpo9iter_moveE - _ZN40_INTERNAL_f2609432_4_k_cu_457f390b_432364cuda3std3__48in_placeE)
_ZN40_INTERNAL_f2609432_4_k_cu_457f390b_432364cuda3std3__48in_placeE:
	.zero		1
	.type		_ZN40_INTERNAL_f2609432_4_k_cu_457f390b_432364cuda3std6ranges3__45__cpo9iter_moveE,@object
	.size		_ZN40_INTERNAL_f2609432_4_k_cu_457f390b_432364cuda3std6ranges3__45__cpo9iter_moveE,(_ZN40_INTERNAL_f2609432_4_k_cu_457f390b_432364cuda3std3__45__cpo5beginE - _ZN40_INTERNAL_f2609432_4_k_cu_457f390b_432364cuda3std6ranges3__45__cpo9iter_moveE)
_ZN40_INTERNAL_f2609432_4_k_cu_457f390b_432364cuda3std6ranges3__45__cpo9iter_moveE:
	.zero		1
	.type		_ZN40_INTERNAL_f2609432_4_k_cu_457f390b_432364cuda3std3__45__cpo5beginE,@object
	.size		_ZN40_INTERNAL_f2609432_4_k_cu_457f390b_432364cuda3std3__45__cpo5beginE,(_ZN40_INTERNAL_f2609432_4_k_cu_457f390b_432364cuda3std3__442_GLOBAL__N__f2609432_4_k_cu_457f390b_432366ignoreE - _ZN40_INTERNAL_f2609432_4_k_cu_457f390b_432364cuda3std3__45__cpo5beginE)
_ZN40_INTERNAL_f2609432_4_k_cu_457f390b_432364cuda3std3__45__cpo5beginE:
	.zero		1
	.type		_ZN40_INTERNAL_f2609432_4_k_cu_457f390b_432364cuda3std3__442_GLOBAL__N__f2609432_4_k_cu_457f390b_432366ignoreE,@object
	.size		_ZN40_INTERNAL_f2609432_4_k_cu_457f390b_432364cuda3std3__442_GLOBAL__N__f2609432_4_k_cu_457f390b_432366ignoreE,(_ZN40_INTERNAL_f2609432_4_k_cu_457f390b_432364cute7productE - _ZN40_INTERNAL_f2609432_4_k_cu_457f390b_432364cuda3std3__442_GLOBAL__N__f2609432_4_k_cu_457f390b_432366ignoreE)
_ZN40_INTERNAL_f2609432_4_k_cu_457f390b_432364cuda3std3__442_GLOBAL__N__f2609432_4_k_cu_457f390b_432366ignoreE:
	.zero		1
	.type		_ZN40_INTERNAL_f2609432_4_k_cu_457f390b_432364cute7productE,@object
	.size		_ZN40_INTERNAL_f2609432_4_k_cu_457f390b_432364cute7productE,(_ZN40_INTERNAL_f2609432_4_k_cu_457f390b_432364cuda3std3__45__cpo3endE - _ZN40_INTERNAL_f2609432_4_k_cu_457f390b_432364cute7productE)
_ZN40_INTERNAL_f2609432_4_k_cu_457f390b_432364cute7productE:
	.zero		1
	.type		_ZN40_INTERNAL_f2609432_4_k_cu_457f390b_432364cuda3std3__45__cpo3endE,@object
	.size		_ZN40_INTERNAL_f2609432_4_k_cu_457f390b_432364cuda3std3__45__cpo3endE,(_ZN40_INTERNAL_f2609432_4_k_cu_457f390b_432364cuda3std3__419piecewise_constructE - _ZN40_INTERNAL_f2609432_4_k_cu_457f390b_432364cuda3std3__45__cpo3endE)
_ZN40_INTERNAL_f2609432_4_k_cu_457f390b_432364cuda3std3__45__cpo3endE:
	.zero		1
	.type		_ZN40_INTERNAL_f2609432_4_k_cu_457f390b_432364cuda3std3__419piecewise_constructE,@object
	.size		_ZN40_INTERNAL_f2609432_4_k_cu_457f390b_432364cuda3std3__419piecewise_constructE,(_ZN40_INTERNAL_f2609432_4_k_cu_457f390b_432364cuda3std3__45__cpo4cendE - _ZN40_INTERNAL_f2609432_4_k_cu_457f390b_432364cuda3std3__419piecewise_constructE)
_ZN40_INTERNAL_f2609432_4_k_cu_457f390b_432364cuda3std3__419piecewise_constructE:
	.zero		1
	.type		_ZN40_INTERNAL_f2609432_4_k_cu_457f390b_432364cuda3std3__45__cpo4cendE,@object
	.size		_ZN40_INTERNAL_f2609432_4_k_cu_457f390b_432364cuda3std3__45__cpo4cendE,(_ZN40_INTERNAL_f2609432_4_k_cu_457f390b_432364cuda3std6ranges3__45__cpo4swapE - _ZN40_INTERNAL_f2609432_4_k_cu_457f390b_432364cuda3std3__45__cpo4cendE)
_ZN40_INTERNAL_f2609432_4_k_cu_457f390b_432364cuda3std3__45__cpo4cendE:
	.zero		1
	.type		_ZN40_INTERNAL_f2609432_4_k_cu_457f390b_432364cuda3std6ranges3__45__cpo4swapE,@object
	.size		_ZN40_INTERNAL_f2609432_4_k_cu_457f390b_432364cuda3std6ranges3__45__cpo4swapE,(.L_10 - _ZN40_INTERNAL_f2609432_4_k_cu_457f390b_432364cuda3std6ranges3__45__cpo4swapE)
_ZN40_INTERNAL_f2609432_4_k_cu_457f390b_432364cuda3std6ranges3__45__cpo4swapE:
	.zero		1
.L_10:


//--------------------- .nv.constant0._ZN7cutlass13device_kernelINS_4gemm6kernel13GemmUniversalIN4cute5tupleIJiiiiEEENS1_10collective13CollectiveMmaINS1_35MainloopSm100TmaUmmaWarpSpecializedILi7ELi2ELi4ENS5_IJNS4_1CILi8EEENSA_ILi1EEESC_EEEEENS5_IJNSA_ILi128EEESF_NSA_ILi64EEEEEENS_6half_tENS5_IJSC_llEEESI_SJ_NS4_8TiledMMAINS4_8MMA_AtomIJNS4_26SM100_MMA_F16BF16_2x1SM_SSISI_SI_fLi128ELi128ELNS4_4UMMA5MajorE1ELSO_1ELNSN_7ScaleInE0ELSP_0EEEEEENS4_6LayoutINS5_IJSC_SC_SC_EEENS5_IJNSA_ILi0EEESU_SU_EEEEENS5_IJNS4_10UnderscoreESX_SX_EEEEENS4_18SM100_TMA_2SM_LOADENS4_14ComposedLayoutINS4_7SwizzleILi3ELi4ELi3EEENS4_18smem_ptr_flag_bitsILi16EEENSS_INS5_IJSG_SB_EEENS5_IJSC_SG_EEEEEEEvNS4_8identityENS4_28SM100_TMA_2SM_LOAD_MULTICASTES19_vS1A_EENS_8epilogue10collective18CollectiveEpilogueINS1D_23Sm100TmaWarpSpecializedILi4ELi2ELi16ELb1ELb0EEEJNS5_IJSG_SF_SG_EEENS5_IJNSS_ISG_SC_EENSS_INS5_IJNSA_ILi16EEENSA_ILi2EEEEEES17_EEEEESI_NS5_IJlSC_lEEESI_S1P_NS1D_6fusion15FusionCallbacksIS1H_NS1Q_17LinearCombinationISI_fSI_fLNS_15FloatRoundStyleE2EEES1I_S1O_JEEENS4_5SM1004TMEM4LOAD26SM100_TMEM_LOAD_32dp32b16xENS4_13SM90_TMA_LOADENS11_INS12_ILi1ELi4ELi3EEES15_NSS_INS5_IJSB_S1K_EEENS5_IJS1K_SC_EEEEEEENS4_39AutoVectorizingCopyWithAssumedAlignmentILi128EEENS4_14SM90_TMA_STOREES25_S27_S27_EEEvvEEEEvNT_6ParamsE --------------------------
	.section	.nv.constant0._ZN7cutlass13device_kernelINS_4gemm6kernel13GemmUniversalIN4cute5tupleIJiiiiEEENS1_10collective13CollectiveMmaINS1_35MainloopSm100TmaUmmaWarpSpecializedILi7ELi2ELi4ENS5_IJNS4_1CILi8EEENSA_ILi1EEESC_EEEEENS5_IJNSA_ILi128EEESF_NSA_ILi64EEEEEENS_6half_tENS5_IJSC_llEEESI_SJ_NS4_8TiledMMAINS4_8MMA_AtomIJNS4_26SM100_MMA_F16BF16_2x1SM_SSISI_SI_fLi128ELi128ELNS4_4UMMA5MajorE1ELSO_1ELNSN_7ScaleInE0ELSP_0EEEEEENS4_6LayoutINS5_IJSC_SC_SC_EEENS5_IJNSA_ILi0EEESU_SU_EEEEENS5_IJNS4_10UnderscoreESX_SX_EEEEENS4_18SM100_TMA_2SM_LOADENS4_14ComposedLayoutINS4_7SwizzleILi3ELi4ELi3EEENS4_18smem_ptr_flag_bitsILi16EEENSS_INS5_IJSG_SB_EEENS5_IJSC_SG_EEEEEEEvNS4_8identityENS4_28SM100_TMA_2SM_LOAD_MULTICASTES19_vS1A_EENS_8epilogue10collective18CollectiveEpilogueINS1D_23Sm100TmaWarpSpecializedILi4ELi2ELi16ELb1ELb0EEEJNS5_IJSG_SF_SG_EEENS5_IJNSS_ISG_SC_EENSS_INS5_IJNSA_ILi16EEENSA_ILi2EEEEEES17_EEEEESI_NS5_IJlSC_lEEESI_S1P_NS1D_6fusion15FusionCallbacksIS1H_NS1Q_17LinearCombinationISI_fSI_fLNS_15FloatRoundStyleE2EEES1I_S1O_JEEENS4_5SM1004TMEM4LOAD26SM100_TMEM_LOAD_32dp32b16xENS4_13SM90_TMA_LOADENS11_INS12_ILi1ELi4ELi3EEES15_NSS_INS5_IJSB_S1K_EEENS5_IJS1K_SC_EEEEEEENS4_39AutoVectorizingCopyWithAssumedAlignmentILi128EEENS4_14SM90_TMA_STOREES25_S27_S27_EEEvvEEEEvNT_6ParamsE,"a",@progbits
	.sectionflags	@""
	.align	4
.nv.constant0._ZN7cutlass13device_kernelINS_4gemm6kernel13GemmUniversalIN4cute5tupleIJiiiiEEENS1_10collective13CollectiveMmaINS1_35MainloopSm100TmaUmmaWarpSpecializedILi7ELi2ELi4ENS5_IJNS4_1CILi8EEENSA_ILi1EEESC_EEEEENS5_IJNSA_ILi128EEESF_NSA_ILi64EEEEEENS_6half_tENS5_IJSC_llEEESI_SJ_NS4_8TiledMMAINS4_8MMA_AtomIJNS4_26SM100_MMA_F16BF16_2x1SM_SSISI_SI_fLi128ELi128ELNS4_4UMMA5MajorE1ELSO_1ELNSN_7ScaleInE0ELSP_0EEEEEENS4_6LayoutINS5_IJSC_SC_SC_EEENS5_IJNSA_ILi0EEESU_SU_EEEEENS5_IJNS4_10UnderscoreESX_SX_EEEEENS4_18SM100_TMA_2SM_LOADENS4_14ComposedLayoutINS4_7SwizzleILi3ELi4ELi3EEENS4_18smem_ptr_flag_bitsILi16EEENSS_INS5_IJSG_SB_EEENS5_IJSC_SG_EEEEEEEvNS4_8identityENS4_28SM100_TMA_2SM_LOAD_MULTICASTES19_vS1A_EENS_8epilogue10collective18CollectiveEpilogueINS1D_23Sm100TmaWarpSpecializedILi4ELi2ELi16ELb1ELb0EEEJNS5_IJSG_SF_SG_EEENS5_IJNSS_ISG_SC_EENSS_INS5_IJNSA_ILi16EEENSA_ILi2EEEEEES17_EEEEESI_NS5_IJlSC_lEEESI_S1P_NS1D_6fusion15FusionCallbacksIS1H_NS1Q_17LinearCombinationISI_fSI_fLNS_15FloatRoundStyleE2EEES1I_S1O_JEEENS4_5SM1004TMEM4LOAD26SM100_TMEM_LOAD_32dp32b16xENS4_13SM90_TMA_LOADENS11_INS12_ILi1ELi4ELi3EEES15_NSS_INS5_IJSB_S1K_EEENS5_IJS1K_SC_EEEEEEENS4_39AutoVectorizingCopyWithAssumedAlignmentILi128EEENS4_14SM90_TMA_STOREES25_S27_S27_EEEvvEEEEvNT_6ParamsE:
	.zero		2944


//--------------------- SYMBOLS --------------------------

	.type		.nv.reservedSmem.offset0,@object
	.size		.nv.reservedSmem.offset0,0x4
	.type		.nv.reservedSmem.cap,@object
	.size		.nv.reservedSmem.cap,0x4
	.type		__assertfail,@function
